//
// Generated by NVIDIA NVVM Compiler
//
// Compiler Build ID: CL-36424714
// Cuda compilation tools, release 13.0, V13.0.88
// Based on NVVM 20.0.0
//

.version 9.0
.target sm_100
.address_size 64

	// .globl	_Z6phase1Piii
// _ZZ6phase1PiiiE5store has been demoted
// _ZZ6phase2PiiiE5store has been demoted
// _ZZ6phase2PiiiE8vertical has been demoted
// _ZZ6phase2PiiiE9herizonal has been demoted
// _ZZ6phase3PiiiE5store has been demoted
// _ZZ6phase3PiiiE8vertical has been demoted
// _ZZ6phase3PiiiE9herizonal has been demoted

.visible .entry _Z6phase1Piii(
	.param .u64 .ptr .align 1 _Z6phase1Piii_param_0,
	.param .u32 _Z6phase1Piii_param_1,
	.param .u32 _Z6phase1Piii_param_2
)
{
	.reg .pred 	%p<2>;
	.reg .b32 	%r<659>;
	.reg .b64 	%rd<5>;
	// demoted variable
	.shared .align 4 .b8 _ZZ6phase1PiiiE5store[16384];
	ld.param.u64 	%rd2, [_Z6phase1Piii_param_0];
	ld.param.u32 	%r7, [_Z6phase1Piii_param_1];
	ld.param.u32 	%r8, [_Z6phase1Piii_param_2];
	cvta.to.global.u64 	%rd3, %rd2;
	mov.u32 	%r9, %tid.x;
	shl.b32 	%r1, %r9, 1;
	mov.u32 	%r10, %tid.y;
	shl.b32 	%r11, %r7, 6;
	add.s32 	%r12, %r11, %r1;
	add.s32 	%r13, %r11, %r10;
	mad.lo.s32 	%r14, %r13, %r8, %r12;
	mul.wide.s32 	%rd4, %r14, 4;
	add.s64 	%rd1, %rd3, %rd4;
	ld.global.u32 	%r15, [%rd1];
	shl.b32 	%r2, %r10, 6;
	add.s32 	%r16, %r2, %r1;
	shl.b32 	%r17, %r16, 2;
	mov.u32 	%r18, _ZZ6phase1PiiiE5store;
	add.s32 	%r3, %r18, %r17;
	st.shared.u32 	[%r3], %r15;
	ld.global.u32 	%r19, [%rd1+4];
	st.shared.u32 	[%r3+4], %r19;
	ld.global.u32 	%r20, [%rd1+128];
	st.shared.u32 	[%r3+128], %r20;
	ld.global.u32 	%r21, [%rd1+132];
	st.shared.u32 	[%r3+132], %r21;
	bar.sync 	0;
	mov.b32 	%r658, 0;
$L__BB0_1:
	.pragma "nounroll";
	add.s32 	%r22, %r2, %r658;
	shl.b32 	%r23, %r22, 2;
	add.s32 	%r25, %r18, %r23;
	ld.shared.u32 	%r26, [%r25];
	shl.b32 	%r27, %r658, 6;
	add.s32 	%r28, %r27, %r1;
	shl.b32 	%r29, %r28, 2;
	add.s32 	%r30, %r18, %r29;
	ld.shared.u32 	%r31, [%r30];
	add.s32 	%r32, %r31, %r26;
	ld.shared.u32 	%r33, [%r3];
	min.s32 	%r34, %r32, %r33;
	st.shared.u32 	[%r3], %r34;
	ld.shared.u32 	%r35, [%r25];
	ld.shared.u32 	%r36, [%r30+4];
	add.s32 	%r37, %r36, %r35;
	ld.shared.u32 	%r38, [%r3+4];
	min.s32 	%r39, %r37, %r38;
	st.shared.u32 	[%r3+4], %r39;
	ld.shared.u32 	%r40, [%r25];
	ld.shared.u32 	%r41, [%r30+128];
	add.s32 	%r42, %r41, %r40;
	ld.shared.u32 	%r43, [%r3+128];
	min.s32 	%r44, %r42, %r43;
	st.shared.u32 	[%r3+128], %r44;
	ld.shared.u32 	%r45, [%r25];
	ld.shared.u32 	%r46, [%r30+132];
	add.s32 	%r47, %r46, %r45;
	ld.shared.u32 	%r48, [%r3+132];
	min.s32 	%r49, %r47, %r48;
	st.shared.u32 	[%r3+132], %r49;
	bar.sync 	0;
	ld.shared.u32 	%r50, [%r25+4];
	ld.shared.u32 	%r51, [%r30+256];
	add.s32 	%r52, %r51, %r50;
	ld.shared.u32 	%r53, [%r3];
	min.s32 	%r54, %r52, %r53;
	st.shared.u32 	[%r3], %r54;
	ld.shared.u32 	%r55, [%r30+260];
	add.s32 	%r56, %r55, %r50;
	ld.shared.u32 	%r57, [%r3+4];
	min.s32 	%r58, %r56, %r57;
	st.shared.u32 	[%r3+4], %r58;
	ld.shared.u32 	%r59, [%r25+4];
	ld.shared.u32 	%r60, [%r30+384];
	add.s32 	%r61, %r60, %r59;
	ld.shared.u32 	%r62, [%r3+128];
	min.s32 	%r63, %r61, %r62;
	st.shared.u32 	[%r3+128], %r63;
	ld.shared.u32 	%r64, [%r25+4];
	ld.shared.u32 	%r65, [%r30+388];
	add.s32 	%r66, %r65, %r64;
	ld.shared.u32 	%r67, [%r3+132];
	min.s32 	%r68, %r66, %r67;
	st.shared.u32 	[%r3+132], %r68;
	bar.sync 	0;
	ld.shared.u32 	%r69, [%r25+8];
	ld.shared.u32 	%r70, [%r30+512];
	add.s32 	%r71, %r70, %r69;
	ld.shared.u32 	%r72, [%r3];
	min.s32 	%r73, %r71, %r72;
	st.shared.u32 	[%r3], %r73;
	ld.shared.u32 	%r74, [%r25+8];
	ld.shared.u32 	%r75, [%r30+516];
	add.s32 	%r76, %r75, %r74;
	ld.shared.u32 	%r77, [%r3+4];
	min.s32 	%r78, %r76, %r77;
	st.shared.u32 	[%r3+4], %r78;
	ld.shared.u32 	%r79, [%r25+8];
	ld.shared.u32 	%r80, [%r30+640];
	add.s32 	%r81, %r80, %r79;
	ld.shared.u32 	%r82, [%r3+128];
	min.s32 	%r83, %r81, %r82;
	st.shared.u32 	[%r3+128], %r83;
	ld.shared.u32 	%r84, [%r25+8];
	ld.shared.u32 	%r85, [%r30+644];
	add.s32 	%r86, %r85, %r84;
	ld.shared.u32 	%r87, [%r3+132];
	min.s32 	%r88, %r86, %r87;
	st.shared.u32 	[%r3+132], %r88;
	bar.sync 	0;
	ld.shared.u32 	%r89, [%r25+12];
	ld.shared.u32 	%r90, [%r30+768];
	add.s32 	%r91, %r90, %r89;
	ld.shared.u32 	%r92, [%r3];
	min.s32 	%r93, %r91, %r92;
	st.shared.u32 	[%r3], %r93;
	ld.shared.u32 	%r94, [%r30+772];
	add.s32 	%r95, %r94, %r89;
	ld.shared.u32 	%r96, [%r3+4];
	min.s32 	%r97, %r95, %r96;
	st.shared.u32 	[%r3+4], %r97;
	ld.shared.u32 	%r98, [%r25+12];
	ld.shared.u32 	%r99, [%r30+896];
	add.s32 	%r100, %r99, %r98;
	ld.shared.u32 	%r101, [%r3+128];
	min.s32 	%r102, %r100, %r101;
	st.shared.u32 	[%r3+128], %r102;
	ld.shared.u32 	%r103, [%r25+12];
	ld.shared.u32 	%r104, [%r30+900];
	add.s32 	%r105, %r104, %r103;
	ld.shared.u32 	%r106, [%r3+132];
	min.s32 	%r107, %r105, %r106;
	st.shared.u32 	[%r3+132], %r107;
	bar.sync 	0;
	ld.shared.u32 	%r108, [%r25+16];
	ld.shared.u32 	%r109, [%r30+1024];
	add.s32 	%r110, %r109, %r108;
	ld.shared.u32 	%r111, [%r3];
	min.s32 	%r112, %r110, %r111;
	st.shared.u32 	[%r3], %r112;
	ld.shared.u32 	%r113, [%r25+16];
	ld.shared.u32 	%r114, [%r30+1028];
	add.s32 	%r115, %r114, %r113;
	ld.shared.u32 	%r116, [%r3+4];
	min.s32 	%r117, %r115, %r116;
	st.shared.u32 	[%r3+4], %r117;
	ld.shared.u32 	%r118, [%r25+16];
	ld.shared.u32 	%r119, [%r30+1152];
	add.s32 	%r120, %r119, %r118;
	ld.shared.u32 	%r121, [%r3+128];
	min.s32 	%r122, %r120, %r121;
	st.shared.u32 	[%r3+128], %r122;
	ld.shared.u32 	%r123, [%r25+16];
	ld.shared.u32 	%r124, [%r30+1156];
	add.s32 	%r125, %r124, %r123;
	ld.shared.u32 	%r126, [%r3+132];
	min.s32 	%r127, %r125, %r126;
	st.shared.u32 	[%r3+132], %r127;
	bar.sync 	0;
	ld.shared.u32 	%r128, [%r25+20];
	ld.shared.u32 	%r129, [%r30+1280];
	add.s32 	%r130, %r129, %r128;
	ld.shared.u32 	%r131, [%r3];
	min.s32 	%r132, %r130, %r131;
	st.shared.u32 	[%r3], %r132;
	ld.shared.u32 	%r133, [%r30+1284];
	add.s32 	%r134, %r133, %r128;
	ld.shared.u32 	%r135, [%r3+4];
	min.s32 	%r136, %r134, %r135;
	st.shared.u32 	[%r3+4], %r136;
	ld.shared.u32 	%r137, [%r25+20];
	ld.shared.u32 	%r138, [%r30+1408];
	add.s32 	%r139, %r138, %r137;
	ld.shared.u32 	%r140, [%r3+128];
	min.s32 	%r141, %r139, %r140;
	st.shared.u32 	[%r3+128], %r141;
	ld.shared.u32 	%r142, [%r25+20];
	ld.shared.u32 	%r143, [%r30+1412];
	add.s32 	%r144, %r143, %r142;
	ld.shared.u32 	%r145, [%r3+132];
	min.s32 	%r146, %r144, %r145;
	st.shared.u32 	[%r3+132], %r146;
	bar.sync 	0;
	ld.shared.u32 	%r147, [%r25+24];
	ld.shared.u32 	%r148, [%r30+1536];
	add.s32 	%r149, %r148, %r147;
	ld.shared.u32 	%r150, [%r3];
	min.s32 	%r151, %r149, %r150;
	st.shared.u32 	[%r3], %r151;
	ld.shared.u32 	%r152, [%r25+24];
	ld.shared.u32 	%r153, [%r30+1540];
	add.s32 	%r154, %r153, %r152;
	ld.shared.u32 	%r155, [%r3+4];
	min.s32 	%r156, %r154, %r155;
	st.shared.u32 	[%r3+4], %r156;
	ld.shared.u32 	%r157, [%r25+24];
	ld.shared.u32 	%r158, [%r30+1664];
	add.s32 	%r159, %r158, %r157;
	ld.shared.u32 	%r160, [%r3+128];
	min.s32 	%r161, %r159, %r160;
	st.shared.u32 	[%r3+128], %r161;
	ld.shared.u32 	%r162, [%r25+24];
	ld.shared.u32 	%r163, [%r30+1668];
	add.s32 	%r164, %r163, %r162;
	ld.shared.u32 	%r165, [%r3+132];
	min.s32 	%r166, %r164, %r165;
	st.shared.u32 	[%r3+132], %r166;
	bar.sync 	0;
	ld.shared.u32 	%r167, [%r25+28];
	ld.shared.u32 	%r168, [%r30+1792];
	add.s32 	%r169, %r168, %r167;
	ld.shared.u32 	%r170, [%r3];
	min.s32 	%r171, %r169, %r170;
	st.shared.u32 	[%r3], %r171;
	ld.shared.u32 	%r172, [%r30+1796];
	add.s32 	%r173, %r172, %r167;
	ld.shared.u32 	%r174, [%r3+4];
	min.s32 	%r175, %r173, %r174;
	st.shared.u32 	[%r3+4], %r175;
	ld.shared.u32 	%r176, [%r25+28];
	ld.shared.u32 	%r177, [%r30+1920];
	add.s32 	%r178, %r177, %r176;
	ld.shared.u32 	%r179, [%r3+128];
	min.s32 	%r180, %r178, %r179;
	st.shared.u32 	[%r3+128], %r180;
	ld.shared.u32 	%r181, [%r25+28];
	ld.shared.u32 	%r182, [%r30+1924];
	add.s32 	%r183, %r182, %r181;
	ld.shared.u32 	%r184, [%r3+132];
	min.s32 	%r185, %r183, %r184;
	st.shared.u32 	[%r3+132], %r185;
	bar.sync 	0;
	ld.shared.u32 	%r186, [%r25+32];
	ld.shared.u32 	%r187, [%r30+2048];
	add.s32 	%r188, %r187, %r186;
	ld.shared.u32 	%r189, [%r3];
	min.s32 	%r190, %r188, %r189;
	st.shared.u32 	[%r3], %r190;
	ld.shared.u32 	%r191, [%r25+32];
	ld.shared.u32 	%r192, [%r30+2052];
	add.s32 	%r193, %r192, %r191;
	ld.shared.u32 	%r194, [%r3+4];
	min.s32 	%r195, %r193, %r194;
	st.shared.u32 	[%r3+4], %r195;
	ld.shared.u32 	%r196, [%r25+32];
	ld.shared.u32 	%r197, [%r30+2176];
	add.s32 	%r198, %r197, %r196;
	ld.shared.u32 	%r199, [%r3+128];
	min.s32 	%r200, %r198, %r199;
	st.shared.u32 	[%r3+128], %r200;
	ld.shared.u32 	%r201, [%r25+32];
	ld.shared.u32 	%r202, [%r30+2180];
	add.s32 	%r203, %r202, %r201;
	ld.shared.u32 	%r204, [%r3+132];
	min.s32 	%r205, %r203, %r204;
	st.shared.u32 	[%r3+132], %r205;
	bar.sync 	0;
	ld.shared.u32 	%r206, [%r25+36];
	ld.shared.u32 	%r207, [%r30+2304];
	add.s32 	%r208, %r207, %r206;
	ld.shared.u32 	%r209, [%r3];
	min.s32 	%r210, %r208, %r209;
	st.shared.u32 	[%r3], %r210;
	ld.shared.u32 	%r211, [%r30+2308];
	add.s32 	%r212, %r211, %r206;
	ld.shared.u32 	%r213, [%r3+4];
	min.s32 	%r214, %r212, %r213;
	st.shared.u32 	[%r3+4], %r214;
	ld.shared.u32 	%r215, [%r25+36];
	ld.shared.u32 	%r216, [%r30+2432];
	add.s32 	%r217, %r216, %r215;
	ld.shared.u32 	%r218, [%r3+128];
	min.s32 	%r219, %r217, %r218;
	st.shared.u32 	[%r3+128], %r219;
	ld.shared.u32 	%r220, [%r25+36];
	ld.shared.u32 	%r221, [%r30+2436];
	add.s32 	%r222, %r221, %r220;
	ld.shared.u32 	%r223, [%r3+132];
	min.s32 	%r224, %r222, %r223;
	st.shared.u32 	[%r3+132], %r224;
	bar.sync 	0;
	ld.shared.u32 	%r225, [%r25+40];
	ld.shared.u32 	%r226, [%r30+2560];
	add.s32 	%r227, %r226, %r225;
	ld.shared.u32 	%r228, [%r3];
	min.s32 	%r229, %r227, %r228;
	st.shared.u32 	[%r3], %r229;
	ld.shared.u32 	%r230, [%r25+40];
	ld.shared.u32 	%r231, [%r30+2564];
	add.s32 	%r232, %r231, %r230;
	ld.shared.u32 	%r233, [%r3+4];
	min.s32 	%r234, %r232, %r233;
	st.shared.u32 	[%r3+4], %r234;
	ld.shared.u32 	%r235, [%r25+40];
	ld.shared.u32 	%r236, [%r30+2688];
	add.s32 	%r237, %r236, %r235;
	ld.shared.u32 	%r238, [%r3+128];
	min.s32 	%r239, %r237, %r238;
	st.shared.u32 	[%r3+128], %r239;
	ld.shared.u32 	%r240, [%r25+40];
	ld.shared.u32 	%r241, [%r30+2692];
	add.s32 	%r242, %r241, %r240;
	ld.shared.u32 	%r243, [%r3+132];
	min.s32 	%r244, %r242, %r243;
	st.shared.u32 	[%r3+132], %r244;
	bar.sync 	0;
	ld.shared.u32 	%r245, [%r25+44];
	ld.shared.u32 	%r246, [%r30+2816];
	add.s32 	%r247, %r246, %r245;
	ld.shared.u32 	%r248, [%r3];
	min.s32 	%r249, %r247, %r248;
	st.shared.u32 	[%r3], %r249;
	ld.shared.u32 	%r250, [%r30+2820];
	add.s32 	%r251, %r250, %r245;
	ld.shared.u32 	%r252, [%r3+4];
	min.s32 	%r253, %r251, %r252;
	st.shared.u32 	[%r3+4], %r253;
	ld.shared.u32 	%r254, [%r25+44];
	ld.shared.u32 	%r255, [%r30+2944];
	add.s32 	%r256, %r255, %r254;
	ld.shared.u32 	%r257, [%r3+128];
	min.s32 	%r258, %r256, %r257;
	st.shared.u32 	[%r3+128], %r258;
	ld.shared.u32 	%r259, [%r25+44];
	ld.shared.u32 	%r260, [%r30+2948];
	add.s32 	%r261, %r260, %r259;
	ld.shared.u32 	%r262, [%r3+132];
	min.s32 	%r263, %r261, %r262;
	st.shared.u32 	[%r3+132], %r263;
	bar.sync 	0;
	ld.shared.u32 	%r264, [%r25+48];
	ld.shared.u32 	%r265, [%r30+3072];
	add.s32 	%r266, %r265, %r264;
	ld.shared.u32 	%r267, [%r3];
	min.s32 	%r268, %r266, %r267;
	st.shared.u32 	[%r3], %r268;
	ld.shared.u32 	%r269, [%r25+48];
	ld.shared.u32 	%r270, [%r30+3076];
	add.s32 	%r271, %r270, %r269;
	ld.shared.u32 	%r272, [%r3+4];
	min.s32 	%r273, %r271, %r272;
	st.shared.u32 	[%r3+4], %r273;
	ld.shared.u32 	%r274, [%r25+48];
	ld.shared.u32 	%r275, [%r30+3200];
	add.s32 	%r276, %r275, %r274;
	ld.shared.u32 	%r277, [%r3+128];
	min.s32 	%r278, %r276, %r277;
	st.shared.u32 	[%r3+128], %r278;
	ld.shared.u32 	%r279, [%r25+48];
	ld.shared.u32 	%r280, [%r30+3204];
	add.s32 	%r281, %r280, %r279;
	ld.shared.u32 	%r282, [%r3+132];
	min.s32 	%r283, %r281, %r282;
	st.shared.u32 	[%r3+132], %r283;
	bar.sync 	0;
	ld.shared.u32 	%r284, [%r25+52];
	ld.shared.u32 	%r285, [%r30+3328];
	add.s32 	%r286, %r285, %r284;
	ld.shared.u32 	%r287, [%r3];
	min.s32 	%r288, %r286, %r287;
	st.shared.u32 	[%r3], %r288;
	ld.shared.u32 	%r289, [%r30+3332];
	add.s32 	%r290, %r289, %r284;
	ld.shared.u32 	%r291, [%r3+4];
	min.s32 	%r292, %r290, %r291;
	st.shared.u32 	[%r3+4], %r292;
	ld.shared.u32 	%r293, [%r25+52];
	ld.shared.u32 	%r294, [%r30+3456];
	add.s32 	%r295, %r294, %r293;
	ld.shared.u32 	%r296, [%r3+128];
	min.s32 	%r297, %r295, %r296;
	st.shared.u32 	[%r3+128], %r297;
	ld.shared.u32 	%r298, [%r25+52];
	ld.shared.u32 	%r299, [%r30+3460];
	add.s32 	%r300, %r299, %r298;
	ld.shared.u32 	%r301, [%r3+132];
	min.s32 	%r302, %r300, %r301;
	st.shared.u32 	[%r3+132], %r302;
	bar.sync 	0;
	ld.shared.u32 	%r303, [%r25+56];
	ld.shared.u32 	%r304, [%r30+3584];
	add.s32 	%r305, %r304, %r303;
	ld.shared.u32 	%r306, [%r3];
	min.s32 	%r307, %r305, %r306;
	st.shared.u32 	[%r3], %r307;
	ld.shared.u32 	%r308, [%r25+56];
	ld.shared.u32 	%r309, [%r30+3588];
	add.s32 	%r310, %r309, %r308;
	ld.shared.u32 	%r311, [%r3+4];
	min.s32 	%r312, %r310, %r311;
	st.shared.u32 	[%r3+4], %r312;
	ld.shared.u32 	%r313, [%r25+56];
	ld.shared.u32 	%r314, [%r30+3712];
	add.s32 	%r315, %r314, %r313;
	ld.shared.u32 	%r316, [%r3+128];
	min.s32 	%r317, %r315, %r316;
	st.shared.u32 	[%r3+128], %r317;
	ld.shared.u32 	%r318, [%r25+56];
	ld.shared.u32 	%r319, [%r30+3716];
	add.s32 	%r320, %r319, %r318;
	ld.shared.u32 	%r321, [%r3+132];
	min.s32 	%r322, %r320, %r321;
	st.shared.u32 	[%r3+132], %r322;
	bar.sync 	0;
	ld.shared.u32 	%r323, [%r25+60];
	ld.shared.u32 	%r324, [%r30+3840];
	add.s32 	%r325, %r324, %r323;
	ld.shared.u32 	%r326, [%r3];
	min.s32 	%r327, %r325, %r326;
	st.shared.u32 	[%r3], %r327;
	ld.shared.u32 	%r328, [%r30+3844];
	add.s32 	%r329, %r328, %r323;
	ld.shared.u32 	%r330, [%r3+4];
	min.s32 	%r331, %r329, %r330;
	st.shared.u32 	[%r3+4], %r331;
	ld.shared.u32 	%r332, [%r25+60];
	ld.shared.u32 	%r333, [%r30+3968];
	add.s32 	%r334, %r333, %r332;
	ld.shared.u32 	%r335, [%r3+128];
	min.s32 	%r336, %r334, %r335;
	st.shared.u32 	[%r3+128], %r336;
	ld.shared.u32 	%r337, [%r25+60];
	ld.shared.u32 	%r338, [%r30+3972];
	add.s32 	%r339, %r338, %r337;
	ld.shared.u32 	%r340, [%r3+132];
	min.s32 	%r341, %r339, %r340;
	st.shared.u32 	[%r3+132], %r341;
	bar.sync 	0;
	ld.shared.u32 	%r342, [%r25+64];
	ld.shared.u32 	%r343, [%r30+4096];
	add.s32 	%r344, %r343, %r342;
	ld.shared.u32 	%r345, [%r3];
	min.s32 	%r346, %r344, %r345;
	st.shared.u32 	[%r3], %r346;
	ld.shared.u32 	%r347, [%r25+64];
	ld.shared.u32 	%r348, [%r30+4100];
	add.s32 	%r349, %r348, %r347;
	ld.shared.u32 	%r350, [%r3+4];
	min.s32 	%r351, %r349, %r350;
	st.shared.u32 	[%r3+4], %r351;
	ld.shared.u32 	%r352, [%r25+64];
	ld.shared.u32 	%r353, [%r30+4224];
	add.s32 	%r354, %r353, %r352;
	ld.shared.u32 	%r355, [%r3+128];
	min.s32 	%r356, %r354, %r355;
	st.shared.u32 	[%r3+128], %r356;
	ld.shared.u32 	%r357, [%r25+64];
	ld.shared.u32 	%r358, [%r30+4228];
	add.s32 	%r359, %r358, %r357;
	ld.shared.u32 	%r360, [%r3+132];
	min.s32 	%r361, %r359, %r360;
	st.shared.u32 	[%r3+132], %r361;
	bar.sync 	0;
	ld.shared.u32 	%r362, [%r25+68];
	ld.shared.u32 	%r363, [%r30+4352];
	add.s32 	%r364, %r363, %r362;
	ld.shared.u32 	%r365, [%r3];
	min.s32 	%r366, %r364, %r365;
	st.shared.u32 	[%r3], %r366;
	ld.shared.u32 	%r367, [%r30+4356];
	add.s32 	%r368, %r367, %r362;
	ld.shared.u32 	%r369, [%r3+4];
	min.s32 	%r370, %r368, %r369;
	st.shared.u32 	[%r3+4], %r370;
	ld.shared.u32 	%r371, [%r25+68];
	ld.shared.u32 	%r372, [%r30+4480];
	add.s32 	%r373, %r372, %r371;
	ld.shared.u32 	%r374, [%r3+128];
	min.s32 	%r375, %r373, %r374;
	st.shared.u32 	[%r3+128], %r375;
	ld.shared.u32 	%r376, [%r25+68];
	ld.shared.u32 	%r377, [%r30+4484];
	add.s32 	%r378, %r377, %r376;
	ld.shared.u32 	%r379, [%r3+132];
	min.s32 	%r380, %r378, %r379;
	st.shared.u32 	[%r3+132], %r380;
	bar.sync 	0;
	ld.shared.u32 	%r381, [%r25+72];
	ld.shared.u32 	%r382, [%r30+4608];
	add.s32 	%r383, %r382, %r381;
	ld.shared.u32 	%r384, [%r3];
	min.s32 	%r385, %r383, %r384;
	st.shared.u32 	[%r3], %r385;
	ld.shared.u32 	%r386, [%r25+72];
	ld.shared.u32 	%r387, [%r30+4612];
	add.s32 	%r388, %r387, %r386;
	ld.shared.u32 	%r389, [%r3+4];
	min.s32 	%r390, %r388, %r389;
	st.shared.u32 	[%r3+4], %r390;
	ld.shared.u32 	%r391, [%r25+72];
	ld.shared.u32 	%r392, [%r30+4736];
	add.s32 	%r393, %r392, %r391;
	ld.shared.u32 	%r394, [%r3+128];
	min.s32 	%r395, %r393, %r394;
	st.shared.u32 	[%r3+128], %r395;
	ld.shared.u32 	%r396, [%r25+72];
	ld.shared.u32 	%r397, [%r30+4740];
	add.s32 	%r398, %r397, %r396;
	ld.shared.u32 	%r399, [%r3+132];
	min.s32 	%r400, %r398, %r399;
	st.shared.u32 	[%r3+132], %r400;
	bar.sync 	0;
	ld.shared.u32 	%r401, [%r25+76];
	ld.shared.u32 	%r402, [%r30+4864];
	add.s32 	%r403, %r402, %r401;
	ld.shared.u32 	%r404, [%r3];
	min.s32 	%r405, %r403, %r404;
	st.shared.u32 	[%r3], %r405;
	ld.shared.u32 	%r406, [%r30+4868];
	add.s32 	%r407, %r406, %r401;
	ld.shared.u32 	%r408, [%r3+4];
	min.s32 	%r409, %r407, %r408;
	st.shared.u32 	[%r3+4], %r409;
	ld.shared.u32 	%r410, [%r25+76];
	ld.shared.u32 	%r411, [%r30+4992];
	add.s32 	%r412, %r411, %r410;
	ld.shared.u32 	%r413, [%r3+128];
	min.s32 	%r414, %r412, %r413;
	st.shared.u32 	[%r3+128], %r414;
	ld.shared.u32 	%r415, [%r25+76];
	ld.shared.u32 	%r416, [%r30+4996];
	add.s32 	%r417, %r416, %r415;
	ld.shared.u32 	%r418, [%r3+132];
	min.s32 	%r419, %r417, %r418;
	st.shared.u32 	[%r3+132], %r419;
	bar.sync 	0;
	ld.shared.u32 	%r420, [%r25+80];
	ld.shared.u32 	%r421, [%r30+5120];
	add.s32 	%r422, %r421, %r420;
	ld.shared.u32 	%r423, [%r3];
	min.s32 	%r424, %r422, %r423;
	st.shared.u32 	[%r3], %r424;
	ld.shared.u32 	%r425, [%r25+80];
	ld.shared.u32 	%r426, [%r30+5124];
	add.s32 	%r427, %r426, %r425;
	ld.shared.u32 	%r428, [%r3+4];
	min.s32 	%r429, %r427, %r428;
	st.shared.u32 	[%r3+4], %r429;
	ld.shared.u32 	%r430, [%r25+80];
	ld.shared.u32 	%r431, [%r30+5248];
	add.s32 	%r432, %r431, %r430;
	ld.shared.u32 	%r433, [%r3+128];
	min.s32 	%r434, %r432, %r433;
	st.shared.u32 	[%r3+128], %r434;
	ld.shared.u32 	%r435, [%r25+80];
	ld.shared.u32 	%r436, [%r30+5252];
	add.s32 	%r437, %r436, %r435;
	ld.shared.u32 	%r438, [%r3+132];
	min.s32 	%r439, %r437, %r438;
	st.shared.u32 	[%r3+132], %r439;
	bar.sync 	0;
	ld.shared.u32 	%r440, [%r25+84];
	ld.shared.u32 	%r441, [%r30+5376];
	add.s32 	%r442, %r441, %r440;
	ld.shared.u32 	%r443, [%r3];
	min.s32 	%r444, %r442, %r443;
	st.shared.u32 	[%r3], %r444;
	ld.shared.u32 	%r445, [%r30+5380];
	add.s32 	%r446, %r445, %r440;
	ld.shared.u32 	%r447, [%r3+4];
	min.s32 	%r448, %r446, %r447;
	st.shared.u32 	[%r3+4], %r448;
	ld.shared.u32 	%r449, [%r25+84];
	ld.shared.u32 	%r450, [%r30+5504];
	add.s32 	%r451, %r450, %r449;
	ld.shared.u32 	%r452, [%r3+128];
	min.s32 	%r453, %r451, %r452;
	st.shared.u32 	[%r3+128], %r453;
	ld.shared.u32 	%r454, [%r25+84];
	ld.shared.u32 	%r455, [%r30+5508];
	add.s32 	%r456, %r455, %r454;
	ld.shared.u32 	%r457, [%r3+132];
	min.s32 	%r458, %r456, %r457;
	st.shared.u32 	[%r3+132], %r458;
	bar.sync 	0;
	ld.shared.u32 	%r459, [%r25+88];
	ld.shared.u32 	%r460, [%r30+5632];
	add.s32 	%r461, %r460, %r459;
	ld.shared.u32 	%r462, [%r3];
	min.s32 	%r463, %r461, %r462;
	st.shared.u32 	[%r3], %r463;
	ld.shared.u32 	%r464, [%r25+88];
	ld.shared.u32 	%r465, [%r30+5636];
	add.s32 	%r466, %r465, %r464;
	ld.shared.u32 	%r467, [%r3+4];
	min.s32 	%r468, %r466, %r467;
	st.shared.u32 	[%r3+4], %r468;
	ld.shared.u32 	%r469, [%r25+88];
	ld.shared.u32 	%r470, [%r30+5760];
	add.s32 	%r471, %r470, %r469;
	ld.shared.u32 	%r472, [%r3+128];
	min.s32 	%r473, %r471, %r472;
	st.shared.u32 	[%r3+128], %r473;
	ld.shared.u32 	%r474, [%r25+88];
	ld.shared.u32 	%r475, [%r30+5764];
	add.s32 	%r476, %r475, %r474;
	ld.shared.u32 	%r477, [%r3+132];
	min.s32 	%r478, %r476, %r477;
	st.shared.u32 	[%r3+132], %r478;
	bar.sync 	0;
	ld.shared.u32 	%r479, [%r25+92];
	ld.shared.u32 	%r480, [%r30+5888];
	add.s32 	%r481, %r480, %r479;
	ld.shared.u32 	%r482, [%r3];
	min.s32 	%r483, %r481, %r482;
	st.shared.u32 	[%r3], %r483;
	ld.shared.u32 	%r484, [%r30+5892];
	add.s32 	%r485, %r484, %r479;
	ld.shared.u32 	%r486, [%r3+4];
	min.s32 	%r487, %r485, %r486;
	st.shared.u32 	[%r3+4], %r487;
	ld.shared.u32 	%r488, [%r25+92];
	ld.shared.u32 	%r489, [%r30+6016];
	add.s32 	%r490, %r489, %r488;
	ld.shared.u32 	%r491, [%r3+128];
	min.s32 	%r492, %r490, %r491;
	st.shared.u32 	[%r3+128], %r492;
	ld.shared.u32 	%r493, [%r25+92];
	ld.shared.u32 	%r494, [%r30+6020];
	add.s32 	%r495, %r494, %r493;
	ld.shared.u32 	%r496, [%r3+132];
	min.s32 	%r497, %r495, %r496;
	st.shared.u32 	[%r3+132], %r497;
	bar.sync 	0;
	ld.shared.u32 	%r498, [%r25+96];
	ld.shared.u32 	%r499, [%r30+6144];
	add.s32 	%r500, %r499, %r498;
	ld.shared.u32 	%r501, [%r3];
	min.s32 	%r502, %r500, %r501;
	st.shared.u32 	[%r3], %r502;
	ld.shared.u32 	%r503, [%r25+96];
	ld.shared.u32 	%r504, [%r30+6148];
	add.s32 	%r505, %r504, %r503;
	ld.shared.u32 	%r506, [%r3+4];
	min.s32 	%r507, %r505, %r506;
	st.shared.u32 	[%r3+4], %r507;
	ld.shared.u32 	%r508, [%r25+96];
	ld.shared.u32 	%r509, [%r30+6272];
	add.s32 	%r510, %r509, %r508;
	ld.shared.u32 	%r511, [%r3+128];
	min.s32 	%r512, %r510, %r511;
	st.shared.u32 	[%r3+128], %r512;
	ld.shared.u32 	%r513, [%r25+96];
	ld.shared.u32 	%r514, [%r30+6276];
	add.s32 	%r515, %r514, %r513;
	ld.shared.u32 	%r516, [%r3+132];
	min.s32 	%r517, %r515, %r516;
	st.shared.u32 	[%r3+132], %r517;
	bar.sync 	0;
	ld.shared.u32 	%r518, [%r25+100];
	ld.shared.u32 	%r519, [%r30+6400];
	add.s32 	%r520, %r519, %r518;
	ld.shared.u32 	%r521, [%r3];
	min.s32 	%r522, %r520, %r521;
	st.shared.u32 	[%r3], %r522;
	ld.shared.u32 	%r523, [%r30+6404];
	add.s32 	%r524, %r523, %r518;
	ld.shared.u32 	%r525, [%r3+4];
	min.s32 	%r526, %r524, %r525;
	st.shared.u32 	[%r3+4], %r526;
	ld.shared.u32 	%r527, [%r25+100];
	ld.shared.u32 	%r528, [%r30+6528];
	add.s32 	%r529, %r528, %r527;
	ld.shared.u32 	%r530, [%r3+128];
	min.s32 	%r531, %r529, %r530;
	st.shared.u32 	[%r3+128], %r531;
	ld.shared.u32 	%r532, [%r25+100];
	ld.shared.u32 	%r533, [%r30+6532];
	add.s32 	%r534, %r533, %r532;
	ld.shared.u32 	%r535, [%r3+132];
	min.s32 	%r536, %r534, %r535;
	st.shared.u32 	[%r3+132], %r536;
	bar.sync 	0;
	ld.shared.u32 	%r537, [%r25+104];
	ld.shared.u32 	%r538, [%r30+6656];
	add.s32 	%r539, %r538, %r537;
	ld.shared.u32 	%r540, [%r3];
	min.s32 	%r541, %r539, %r540;
	st.shared.u32 	[%r3], %r541;
	ld.shared.u32 	%r542, [%r25+104];
	ld.shared.u32 	%r543, [%r30+6660];
	add.s32 	%r544, %r543, %r542;
	ld.shared.u32 	%r545, [%r3+4];
	min.s32 	%r546, %r544, %r545;
	st.shared.u32 	[%r3+4], %r546;
	ld.shared.u32 	%r547, [%r25+104];
	ld.shared.u32 	%r548, [%r30+6784];
	add.s32 	%r549, %r548, %r547;
	ld.shared.u32 	%r550, [%r3+128];
	min.s32 	%r551, %r549, %r550;
	st.shared.u32 	[%r3+128], %r551;
	ld.shared.u32 	%r552, [%r25+104];
	ld.shared.u32 	%r553, [%r30+6788];
	add.s32 	%r554, %r553, %r552;
	ld.shared.u32 	%r555, [%r3+132];
	min.s32 	%r556, %r554, %r555;
	st.shared.u32 	[%r3+132], %r556;
	bar.sync 	0;
	ld.shared.u32 	%r557, [%r25+108];
	ld.shared.u32 	%r558, [%r30+6912];
	add.s32 	%r559, %r558, %r557;
	ld.shared.u32 	%r560, [%r3];
	min.s32 	%r561, %r559, %r560;
	st.shared.u32 	[%r3], %r561;
	ld.shared.u32 	%r562, [%r30+6916];
	add.s32 	%r563, %r562, %r557;
	ld.shared.u32 	%r564, [%r3+4];
	min.s32 	%r565, %r563, %r564;
	st.shared.u32 	[%r3+4], %r565;
	ld.shared.u32 	%r566, [%r25+108];
	ld.shared.u32 	%r567, [%r30+7040];
	add.s32 	%r568, %r567, %r566;
	ld.shared.u32 	%r569, [%r3+128];
	min.s32 	%r570, %r568, %r569;
	st.shared.u32 	[%r3+128], %r570;
	ld.shared.u32 	%r571, [%r25+108];
	ld.shared.u32 	%r572, [%r30+7044];
	add.s32 	%r573, %r572, %r571;
	ld.shared.u32 	%r574, [%r3+132];
	min.s32 	%r575, %r573, %r574;
	st.shared.u32 	[%r3+132], %r575;
	bar.sync 	0;
	ld.shared.u32 	%r576, [%r25+112];
	ld.shared.u32 	%r577, [%r30+7168];
	add.s32 	%r578, %r577, %r576;
	ld.shared.u32 	%r579, [%r3];
	min.s32 	%r580, %r578, %r579;
	st.shared.u32 	[%r3], %r580;
	ld.shared.u32 	%r581, [%r25+112];
	ld.shared.u32 	%r582, [%r30+7172];
	add.s32 	%r583, %r582, %r581;
	ld.shared.u32 	%r584, [%r3+4];
	min.s32 	%r585, %r583, %r584;
	st.shared.u32 	[%r3+4], %r585;
	ld.shared.u32 	%r586, [%r25+112];
	ld.shared.u32 	%r587, [%r30+7296];
	add.s32 	%r588, %r587, %r586;
	ld.shared.u32 	%r589, [%r3+128];
	min.s32 	%r590, %r588, %r589;
	st.shared.u32 	[%r3+128], %r590;
	ld.shared.u32 	%r591, [%r25+112];
	ld.shared.u32 	%r592, [%r30+7300];
	add.s32 	%r593, %r592, %r591;
	ld.shared.u32 	%r594, [%r3+132];
	min.s32 	%r595, %r593, %r594;
	st.shared.u32 	[%r3+132], %r595;
	bar.sync 	0;
	ld.shared.u32 	%r596, [%r25+116];
	ld.shared.u32 	%r597, [%r30+7424];
	add.s32 	%r598, %r597, %r596;
	ld.shared.u32 	%r599, [%r3];
	min.s32 	%r600, %r598, %r599;
	st.shared.u32 	[%r3], %r600;
	ld.shared.u32 	%r601, [%r30+7428];
	add.s32 	%r602, %r601, %r596;
	ld.shared.u32 	%r603, [%r3+4];
	min.s32 	%r604, %r602, %r603;
	st.shared.u32 	[%r3+4], %r604;
	ld.shared.u32 	%r605, [%r25+116];
	ld.shared.u32 	%r606, [%r30+7552];
	add.s32 	%r607, %r606, %r605;
	ld.shared.u32 	%r608, [%r3+128];
	min.s32 	%r609, %r607, %r608;
	st.shared.u32 	[%r3+128], %r609;
	ld.shared.u32 	%r610, [%r25+116];
	ld.shared.u32 	%r611, [%r30+7556];
	add.s32 	%r612, %r611, %r610;
	ld.shared.u32 	%r613, [%r3+132];
	min.s32 	%r614, %r612, %r613;
	st.shared.u32 	[%r3+132], %r614;
	bar.sync 	0;
	ld.shared.u32 	%r615, [%r25+120];
	ld.shared.u32 	%r616, [%r30+7680];
	add.s32 	%r617, %r616, %r615;
	ld.shared.u32 	%r618, [%r3];
	min.s32 	%r619, %r617, %r618;
	st.shared.u32 	[%r3], %r619;
	ld.shared.u32 	%r620, [%r25+120];
	ld.shared.u32 	%r621, [%r30+7684];
	add.s32 	%r622, %r621, %r620;
	ld.shared.u32 	%r623, [%r3+4];
	min.s32 	%r624, %r622, %r623;
	st.shared.u32 	[%r3+4], %r624;
	ld.shared.u32 	%r625, [%r25+120];
	ld.shared.u32 	%r626, [%r30+7808];
	add.s32 	%r627, %r626, %r625;
	ld.shared.u32 	%r628, [%r3+128];
	min.s32 	%r629, %r627, %r628;
	st.shared.u32 	[%r3+128], %r629;
	ld.shared.u32 	%r630, [%r25+120];
	ld.shared.u32 	%r631, [%r30+7812];
	add.s32 	%r632, %r631, %r630;
	ld.shared.u32 	%r633, [%r3+132];
	min.s32 	%r634, %r632, %r633;
	st.shared.u32 	[%r3+132], %r634;
	bar.sync 	0;
	ld.shared.u32 	%r635, [%r25+124];
	ld.shared.u32 	%r636, [%r30+7936];
	add.s32 	%r637, %r636, %r635;
	ld.shared.u32 	%r638, [%r3];
	min.s32 	%r639, %r637, %r638;
	st.shared.u32 	[%r3], %r639;
	ld.shared.u32 	%r640, [%r30+7940];
	add.s32 	%r641, %r640, %r635;
	ld.shared.u32 	%r642, [%r3+4];
	min.s32 	%r643, %r641, %r642;
	st.shared.u32 	[%r3+4], %r643;
	ld.shared.u32 	%r644, [%r25+124];
	ld.shared.u32 	%r645, [%r30+8064];
	add.s32 	%r646, %r645, %r644;
	ld.shared.u32 	%r647, [%r3+128];
	min.s32 	%r648, %r646, %r647;
	st.shared.u32 	[%r3+128], %r648;
	ld.shared.u32 	%r649, [%r25+124];
	ld.shared.u32 	%r650, [%r30+8068];
	add.s32 	%r651, %r650, %r649;
	ld.shared.u32 	%r652, [%r3+132];
	min.s32 	%r653, %r651, %r652;
	st.shared.u32 	[%r3+132], %r653;
	bar.sync 	0;
	add.s32 	%r658, %r658, 32;
	setp.ne.s32 	%p1, %r658, 64;
	@%p1 bra 	$L__BB0_1;
	ld.shared.u32 	%r654, [%r3];
	st.global.u32 	[%rd1], %r654;
	ld.shared.u32 	%r655, [%r3+4];
	st.global.u32 	[%rd1+4], %r655;
	ld.shared.u32 	%r656, [%r3+128];
	st.global.u32 	[%rd1+128], %r656;
	ld.shared.u32 	%r657, [%r3+132];
	st.global.u32 	[%rd1+132], %r657;
	ret;

}
	// .globl	_Z6phase2Piii
.visible .entry _Z6phase2Piii(
	.param .u64 .ptr .align 1 _Z6phase2Piii_param_0,
	.param .u32 _Z6phase2Piii_param_1,
	.param .u32 _Z6phase2Piii_param_2
)
{
	.reg .pred 	%p<2>;
	.reg .b32 	%r<990>;
	.reg .b64 	%rd<9>;
	// demoted variable
	.shared .align 4 .b8 _ZZ6phase2PiiiE5store[16384];
	// demoted variable
	.shared .align 4 .b8 _ZZ6phase2PiiiE8vertical[16384];
	// demoted variable
	.shared .align 4 .b8 _ZZ6phase2PiiiE9herizonal[16384];
	ld.param.u64 	%rd3, [_Z6phase2Piii_param_0];
	ld.param.u32 	%r32, [_Z6phase2Piii_param_1];
	ld.param.u32 	%r33, [_Z6phase2Piii_param_2];
	cvta.to.global.u64 	%rd4, %rd3;
	mov.u32 	%r34, %tid.x;
	shl.b32 	%r1, %r34, 1;
	mov.u32 	%r35, %tid.y;
	mov.u32 	%r36, %ctaid.y;
	shl.b32 	%r37, %r32, 6;
	add.s32 	%r38, %r37, %r1;
	shl.b32 	%r39, %r36, 6;
	add.s32 	%r40, %r1, %r39;
	add.s32 	%r41, %r39, %r35;
	add.s32 	%r42, %r37, %r35;
	mul.lo.s32 	%r43, %r42, %r33;
	add.s32 	%r44, %r43, %r38;
	mul.wide.s32 	%rd5, %r44, 4;
	add.s64 	%rd6, %rd4, %rd5;
	ld.global.u32 	%r45, [%rd6];
	shl.b32 	%r2, %r35, 6;
	add.s32 	%r46, %r2, %r1;
	shl.b32 	%r47, %r46, 2;
	mov.u32 	%r48, _ZZ6phase2PiiiE5store;
	add.s32 	%r49, %r48, %r47;
	st.shared.u32 	[%r49], %r45;
	ld.global.u32 	%r50, [%rd6+4];
	st.shared.u32 	[%r49+4], %r50;
	ld.global.u32 	%r51, [%rd6+128];
	st.shared.u32 	[%r49+128], %r51;
	ld.global.u32 	%r52, [%rd6+132];
	st.shared.u32 	[%r49+132], %r52;
	add.s32 	%r53, %r40, %r43;
	mul.wide.s32 	%rd7, %r53, 4;
	add.s64 	%rd1, %rd4, %rd7;
	ld.global.u32 	%r54, [%rd1];
	mov.u32 	%r55, _ZZ6phase2PiiiE9herizonal;
	add.s32 	%r3, %r55, %r47;
	st.shared.u32 	[%r3], %r54;
	ld.global.u32 	%r56, [%rd1+4];
	st.shared.u32 	[%r3+4], %r56;
	ld.global.u32 	%r57, [%rd1+128];
	st.shared.u32 	[%r3+128], %r57;
	ld.global.u32 	%r58, [%rd1+132];
	st.shared.u32 	[%r3+132], %r58;
	mad.lo.s32 	%r59, %r33, %r41, %r38;
	mul.wide.s32 	%rd8, %r59, 4;
	add.s64 	%rd2, %rd4, %rd8;
	ld.global.u32 	%r60, [%rd2];
	mov.u32 	%r61, _ZZ6phase2PiiiE8vertical;
	add.s32 	%r4, %r61, %r47;
	st.shared.u32 	[%r4], %r60;
	ld.global.u32 	%r62, [%rd2+4];
	st.shared.u32 	[%r4+4], %r62;
	ld.global.u32 	%r63, [%rd2+128];
	st.shared.u32 	[%r4+128], %r63;
	ld.global.u32 	%r64, [%rd2+132];
	st.shared.u32 	[%r4+132], %r64;
	bar.sync 	0;
	ld.shared.u32 	%r988, [%r4];
	ld.shared.u32 	%r987, [%r4+4];
	ld.shared.u32 	%r986, [%r4+128];
	ld.shared.u32 	%r985, [%r4+132];
	ld.shared.u32 	%r984, [%r3];
	ld.shared.u32 	%r983, [%r3+4];
	ld.shared.u32 	%r982, [%r3+128];
	ld.shared.u32 	%r981, [%r3+132];
	mov.b32 	%r989, 0;
$L__BB1_1:
	.pragma "nounroll";
	add.s32 	%r65, %r989, %r2;
	shl.b32 	%r66, %r65, 2;
	add.s32 	%r68, %r61, %r66;
	ld.shared.u32 	%r69, [%r68];
	shl.b32 	%r70, %r989, 6;
	add.s32 	%r71, %r70, %r1;
	shl.b32 	%r72, %r71, 2;
	add.s32 	%r74, %r48, %r72;
	ld.shared.u32 	%r75, [%r74];
	add.s32 	%r76, %r75, %r69;
	min.s32 	%r77, %r76, %r988;
	st.shared.u32 	[%r4], %r77;
	ld.shared.u32 	%r78, [%r68];
	ld.shared.u32 	%r79, [%r74+4];
	add.s32 	%r80, %r79, %r78;
	min.s32 	%r81, %r80, %r987;
	st.shared.u32 	[%r4+4], %r81;
	ld.shared.u32 	%r82, [%r68];
	ld.shared.u32 	%r83, [%r74+128];
	add.s32 	%r84, %r83, %r82;
	min.s32 	%r85, %r84, %r986;
	st.shared.u32 	[%r4+128], %r85;
	ld.shared.u32 	%r86, [%r68];
	ld.shared.u32 	%r87, [%r74+132];
	add.s32 	%r88, %r87, %r86;
	min.s32 	%r89, %r88, %r985;
	st.shared.u32 	[%r4+132], %r89;
	add.s32 	%r90, %r48, %r66;
	ld.shared.u32 	%r91, [%r90];
	add.s32 	%r93, %r55, %r72;
	ld.shared.u32 	%r94, [%r93];
	add.s32 	%r95, %r94, %r91;
	min.s32 	%r96, %r95, %r984;
	st.shared.u32 	[%r3], %r96;
	ld.shared.u32 	%r97, [%r93+4];
	add.s32 	%r98, %r97, %r91;
	min.s32 	%r99, %r98, %r983;
	st.shared.u32 	[%r3+4], %r99;
	ld.shared.u32 	%r100, [%r93+128];
	add.s32 	%r101, %r100, %r91;
	min.s32 	%r102, %r101, %r982;
	st.shared.u32 	[%r3+128], %r102;
	ld.shared.u32 	%r103, [%r93+132];
	add.s32 	%r104, %r103, %r91;
	min.s32 	%r105, %r104, %r981;
	st.shared.u32 	[%r3+132], %r105;
	ld.shared.u32 	%r106, [%r68+4];
	ld.shared.u32 	%r107, [%r74+256];
	add.s32 	%r108, %r107, %r106;
	min.s32 	%r109, %r108, %r77;
	st.shared.u32 	[%r4], %r109;
	ld.shared.u32 	%r110, [%r74+260];
	add.s32 	%r111, %r110, %r106;
	min.s32 	%r112, %r111, %r81;
	st.shared.u32 	[%r4+4], %r112;
	ld.shared.u32 	%r113, [%r68+4];
	ld.shared.u32 	%r114, [%r74+384];
	add.s32 	%r115, %r114, %r113;
	min.s32 	%r116, %r115, %r85;
	st.shared.u32 	[%r4+128], %r116;
	ld.shared.u32 	%r117, [%r68+4];
	ld.shared.u32 	%r118, [%r74+388];
	add.s32 	%r119, %r118, %r117;
	min.s32 	%r120, %r119, %r89;
	st.shared.u32 	[%r4+132], %r120;
	ld.shared.u32 	%r121, [%r90+4];
	ld.shared.u32 	%r122, [%r93+256];
	add.s32 	%r123, %r122, %r121;
	min.s32 	%r124, %r123, %r96;
	st.shared.u32 	[%r3], %r124;
	ld.shared.u32 	%r125, [%r93+260];
	add.s32 	%r126, %r125, %r121;
	min.s32 	%r127, %r126, %r99;
	st.shared.u32 	[%r3+4], %r127;
	ld.shared.u32 	%r128, [%r93+384];
	add.s32 	%r129, %r128, %r121;
	min.s32 	%r130, %r129, %r102;
	st.shared.u32 	[%r3+128], %r130;
	ld.shared.u32 	%r131, [%r93+388];
	add.s32 	%r132, %r131, %r121;
	min.s32 	%r133, %r132, %r105;
	st.shared.u32 	[%r3+132], %r133;
	ld.shared.u32 	%r134, [%r68+8];
	ld.shared.u32 	%r135, [%r74+512];
	add.s32 	%r136, %r135, %r134;
	min.s32 	%r137, %r136, %r109;
	st.shared.u32 	[%r4], %r137;
	ld.shared.u32 	%r138, [%r68+8];
	ld.shared.u32 	%r139, [%r74+516];
	add.s32 	%r140, %r139, %r138;
	min.s32 	%r141, %r140, %r112;
	st.shared.u32 	[%r4+4], %r141;
	ld.shared.u32 	%r142, [%r68+8];
	ld.shared.u32 	%r143, [%r74+640];
	add.s32 	%r144, %r143, %r142;
	min.s32 	%r145, %r144, %r116;
	st.shared.u32 	[%r4+128], %r145;
	ld.shared.u32 	%r146, [%r68+8];
	ld.shared.u32 	%r147, [%r74+644];
	add.s32 	%r148, %r147, %r146;
	min.s32 	%r149, %r148, %r120;
	st.shared.u32 	[%r4+132], %r149;
	ld.shared.u32 	%r150, [%r90+8];
	ld.shared.u32 	%r151, [%r93+512];
	add.s32 	%r152, %r151, %r150;
	min.s32 	%r153, %r152, %r124;
	st.shared.u32 	[%r3], %r153;
	ld.shared.u32 	%r154, [%r93+516];
	add.s32 	%r155, %r154, %r150;
	min.s32 	%r156, %r155, %r127;
	st.shared.u32 	[%r3+4], %r156;
	ld.shared.u32 	%r157, [%r93+640];
	add.s32 	%r158, %r157, %r150;
	min.s32 	%r159, %r158, %r130;
	st.shared.u32 	[%r3+128], %r159;
	ld.shared.u32 	%r160, [%r93+644];
	add.s32 	%r161, %r160, %r150;
	min.s32 	%r162, %r161, %r133;
	st.shared.u32 	[%r3+132], %r162;
	ld.shared.u32 	%r163, [%r68+12];
	ld.shared.u32 	%r164, [%r74+768];
	add.s32 	%r165, %r164, %r163;
	min.s32 	%r166, %r165, %r137;
	st.shared.u32 	[%r4], %r166;
	ld.shared.u32 	%r167, [%r74+772];
	add.s32 	%r168, %r167, %r163;
	min.s32 	%r169, %r168, %r141;
	st.shared.u32 	[%r4+4], %r169;
	ld.shared.u32 	%r170, [%r68+12];
	ld.shared.u32 	%r171, [%r74+896];
	add.s32 	%r172, %r171, %r170;
	min.s32 	%r173, %r172, %r145;
	st.shared.u32 	[%r4+128], %r173;
	ld.shared.u32 	%r174, [%r68+12];
	ld.shared.u32 	%r175, [%r74+900];
	add.s32 	%r176, %r175, %r174;
	min.s32 	%r177, %r176, %r149;
	st.shared.u32 	[%r4+132], %r177;
	ld.shared.u32 	%r178, [%r90+12];
	ld.shared.u32 	%r179, [%r93+768];
	add.s32 	%r180, %r179, %r178;
	min.s32 	%r181, %r180, %r153;
	st.shared.u32 	[%r3], %r181;
	ld.shared.u32 	%r182, [%r93+772];
	add.s32 	%r183, %r182, %r178;
	min.s32 	%r184, %r183, %r156;
	st.shared.u32 	[%r3+4], %r184;
	ld.shared.u32 	%r185, [%r93+896];
	add.s32 	%r186, %r185, %r178;
	min.s32 	%r187, %r186, %r159;
	st.shared.u32 	[%r3+128], %r187;
	ld.shared.u32 	%r188, [%r93+900];
	add.s32 	%r189, %r188, %r178;
	min.s32 	%r190, %r189, %r162;
	st.shared.u32 	[%r3+132], %r190;
	ld.shared.u32 	%r191, [%r68+16];
	ld.shared.u32 	%r192, [%r74+1024];
	add.s32 	%r193, %r192, %r191;
	min.s32 	%r194, %r193, %r166;
	st.shared.u32 	[%r4], %r194;
	ld.shared.u32 	%r195, [%r68+16];
	ld.shared.u32 	%r196, [%r74+1028];
	add.s32 	%r197, %r196, %r195;
	min.s32 	%r198, %r197, %r169;
	st.shared.u32 	[%r4+4], %r198;
	ld.shared.u32 	%r199, [%r68+16];
	ld.shared.u32 	%r200, [%r74+1152];
	add.s32 	%r201, %r200, %r199;
	min.s32 	%r202, %r201, %r173;
	st.shared.u32 	[%r4+128], %r202;
	ld.shared.u32 	%r203, [%r68+16];
	ld.shared.u32 	%r204, [%r74+1156];
	add.s32 	%r205, %r204, %r203;
	min.s32 	%r206, %r205, %r177;
	st.shared.u32 	[%r4+132], %r206;
	ld.shared.u32 	%r207, [%r90+16];
	ld.shared.u32 	%r208, [%r93+1024];
	add.s32 	%r209, %r208, %r207;
	min.s32 	%r210, %r209, %r181;
	st.shared.u32 	[%r3], %r210;
	ld.shared.u32 	%r211, [%r93+1028];
	add.s32 	%r212, %r211, %r207;
	min.s32 	%r213, %r212, %r184;
	st.shared.u32 	[%r3+4], %r213;
	ld.shared.u32 	%r214, [%r93+1152];
	add.s32 	%r215, %r214, %r207;
	min.s32 	%r216, %r215, %r187;
	st.shared.u32 	[%r3+128], %r216;
	ld.shared.u32 	%r217, [%r93+1156];
	add.s32 	%r218, %r217, %r207;
	min.s32 	%r219, %r218, %r190;
	st.shared.u32 	[%r3+132], %r219;
	ld.shared.u32 	%r220, [%r68+20];
	ld.shared.u32 	%r221, [%r74+1280];
	add.s32 	%r222, %r221, %r220;
	min.s32 	%r223, %r222, %r194;
	st.shared.u32 	[%r4], %r223;
	ld.shared.u32 	%r224, [%r74+1284];
	add.s32 	%r225, %r224, %r220;
	min.s32 	%r226, %r225, %r198;
	st.shared.u32 	[%r4+4], %r226;
	ld.shared.u32 	%r227, [%r68+20];
	ld.shared.u32 	%r228, [%r74+1408];
	add.s32 	%r229, %r228, %r227;
	min.s32 	%r230, %r229, %r202;
	st.shared.u32 	[%r4+128], %r230;
	ld.shared.u32 	%r231, [%r68+20];
	ld.shared.u32 	%r232, [%r74+1412];
	add.s32 	%r233, %r232, %r231;
	min.s32 	%r234, %r233, %r206;
	st.shared.u32 	[%r4+132], %r234;
	ld.shared.u32 	%r235, [%r90+20];
	ld.shared.u32 	%r236, [%r93+1280];
	add.s32 	%r237, %r236, %r235;
	min.s32 	%r238, %r237, %r210;
	st.shared.u32 	[%r3], %r238;
	ld.shared.u32 	%r239, [%r93+1284];
	add.s32 	%r240, %r239, %r235;
	min.s32 	%r241, %r240, %r213;
	st.shared.u32 	[%r3+4], %r241;
	ld.shared.u32 	%r242, [%r93+1408];
	add.s32 	%r243, %r242, %r235;
	min.s32 	%r244, %r243, %r216;
	st.shared.u32 	[%r3+128], %r244;
	ld.shared.u32 	%r245, [%r93+1412];
	add.s32 	%r246, %r245, %r235;
	min.s32 	%r247, %r246, %r219;
	st.shared.u32 	[%r3+132], %r247;
	ld.shared.u32 	%r248, [%r68+24];
	ld.shared.u32 	%r249, [%r74+1536];
	add.s32 	%r250, %r249, %r248;
	min.s32 	%r251, %r250, %r223;
	st.shared.u32 	[%r4], %r251;
	ld.shared.u32 	%r252, [%r68+24];
	ld.shared.u32 	%r253, [%r74+1540];
	add.s32 	%r254, %r253, %r252;
	min.s32 	%r255, %r254, %r226;
	st.shared.u32 	[%r4+4], %r255;
	ld.shared.u32 	%r256, [%r68+24];
	ld.shared.u32 	%r257, [%r74+1664];
	add.s32 	%r258, %r257, %r256;
	min.s32 	%r259, %r258, %r230;
	st.shared.u32 	[%r4+128], %r259;
	ld.shared.u32 	%r260, [%r68+24];
	ld.shared.u32 	%r261, [%r74+1668];
	add.s32 	%r262, %r261, %r260;
	min.s32 	%r263, %r262, %r234;
	st.shared.u32 	[%r4+132], %r263;
	ld.shared.u32 	%r264, [%r90+24];
	ld.shared.u32 	%r265, [%r93+1536];
	add.s32 	%r266, %r265, %r264;
	min.s32 	%r267, %r266, %r238;
	st.shared.u32 	[%r3], %r267;
	ld.shared.u32 	%r268, [%r93+1540];
	add.s32 	%r269, %r268, %r264;
	min.s32 	%r270, %r269, %r241;
	st.shared.u32 	[%r3+4], %r270;
	ld.shared.u32 	%r271, [%r93+1664];
	add.s32 	%r272, %r271, %r264;
	min.s32 	%r273, %r272, %r244;
	st.shared.u32 	[%r3+128], %r273;
	ld.shared.u32 	%r274, [%r93+1668];
	add.s32 	%r275, %r274, %r264;
	min.s32 	%r276, %r275, %r247;
	st.shared.u32 	[%r3+132], %r276;
	ld.shared.u32 	%r277, [%r68+28];
	ld.shared.u32 	%r278, [%r74+1792];
	add.s32 	%r279, %r278, %r277;
	min.s32 	%r280, %r279, %r251;
	st.shared.u32 	[%r4], %r280;
	ld.shared.u32 	%r281, [%r74+1796];
	add.s32 	%r282, %r281, %r277;
	min.s32 	%r283, %r282, %r255;
	st.shared.u32 	[%r4+4], %r283;
	ld.shared.u32 	%r284, [%r68+28];
	ld.shared.u32 	%r285, [%r74+1920];
	add.s32 	%r286, %r285, %r284;
	min.s32 	%r287, %r286, %r259;
	st.shared.u32 	[%r4+128], %r287;
	ld.shared.u32 	%r288, [%r68+28];
	ld.shared.u32 	%r289, [%r74+1924];
	add.s32 	%r290, %r289, %r288;
	min.s32 	%r291, %r290, %r263;
	st.shared.u32 	[%r4+132], %r291;
	ld.shared.u32 	%r292, [%r90+28];
	ld.shared.u32 	%r293, [%r93+1792];
	add.s32 	%r294, %r293, %r292;
	min.s32 	%r295, %r294, %r267;
	st.shared.u32 	[%r3], %r295;
	ld.shared.u32 	%r296, [%r93+1796];
	add.s32 	%r297, %r296, %r292;
	min.s32 	%r298, %r297, %r270;
	st.shared.u32 	[%r3+4], %r298;
	ld.shared.u32 	%r299, [%r93+1920];
	add.s32 	%r300, %r299, %r292;
	min.s32 	%r301, %r300, %r273;
	st.shared.u32 	[%r3+128], %r301;
	ld.shared.u32 	%r302, [%r93+1924];
	add.s32 	%r303, %r302, %r292;
	min.s32 	%r304, %r303, %r276;
	st.shared.u32 	[%r3+132], %r304;
	ld.shared.u32 	%r305, [%r68+32];
	ld.shared.u32 	%r306, [%r74+2048];
	add.s32 	%r307, %r306, %r305;
	min.s32 	%r308, %r307, %r280;
	st.shared.u32 	[%r4], %r308;
	ld.shared.u32 	%r309, [%r68+32];
	ld.shared.u32 	%r310, [%r74+2052];
	add.s32 	%r311, %r310, %r309;
	min.s32 	%r312, %r311, %r283;
	st.shared.u32 	[%r4+4], %r312;
	ld.shared.u32 	%r313, [%r68+32];
	ld.shared.u32 	%r314, [%r74+2176];
	add.s32 	%r315, %r314, %r313;
	min.s32 	%r316, %r315, %r287;
	st.shared.u32 	[%r4+128], %r316;
	ld.shared.u32 	%r317, [%r68+32];
	ld.shared.u32 	%r318, [%r74+2180];
	add.s32 	%r319, %r318, %r317;
	min.s32 	%r320, %r319, %r291;
	st.shared.u32 	[%r4+132], %r320;
	ld.shared.u32 	%r321, [%r90+32];
	ld.shared.u32 	%r322, [%r93+2048];
	add.s32 	%r323, %r322, %r321;
	min.s32 	%r324, %r323, %r295;
	st.shared.u32 	[%r3], %r324;
	ld.shared.u32 	%r325, [%r93+2052];
	add.s32 	%r326, %r325, %r321;
	min.s32 	%r327, %r326, %r298;
	st.shared.u32 	[%r3+4], %r327;
	ld.shared.u32 	%r328, [%r93+2176];
	add.s32 	%r329, %r328, %r321;
	min.s32 	%r330, %r329, %r301;
	st.shared.u32 	[%r3+128], %r330;
	ld.shared.u32 	%r331, [%r93+2180];
	add.s32 	%r332, %r331, %r321;
	min.s32 	%r333, %r332, %r304;
	st.shared.u32 	[%r3+132], %r333;
	ld.shared.u32 	%r334, [%r68+36];
	ld.shared.u32 	%r335, [%r74+2304];
	add.s32 	%r336, %r335, %r334;
	min.s32 	%r337, %r336, %r308;
	st.shared.u32 	[%r4], %r337;
	ld.shared.u32 	%r338, [%r74+2308];
	add.s32 	%r339, %r338, %r334;
	min.s32 	%r340, %r339, %r312;
	st.shared.u32 	[%r4+4], %r340;
	ld.shared.u32 	%r341, [%r68+36];
	ld.shared.u32 	%r342, [%r74+2432];
	add.s32 	%r343, %r342, %r341;
	min.s32 	%r344, %r343, %r316;
	st.shared.u32 	[%r4+128], %r344;
	ld.shared.u32 	%r345, [%r68+36];
	ld.shared.u32 	%r346, [%r74+2436];
	add.s32 	%r347, %r346, %r345;
	min.s32 	%r348, %r347, %r320;
	st.shared.u32 	[%r4+132], %r348;
	ld.shared.u32 	%r349, [%r90+36];
	ld.shared.u32 	%r350, [%r93+2304];
	add.s32 	%r351, %r350, %r349;
	min.s32 	%r352, %r351, %r324;
	st.shared.u32 	[%r3], %r352;
	ld.shared.u32 	%r353, [%r93+2308];
	add.s32 	%r354, %r353, %r349;
	min.s32 	%r355, %r354, %r327;
	st.shared.u32 	[%r3+4], %r355;
	ld.shared.u32 	%r356, [%r93+2432];
	add.s32 	%r357, %r356, %r349;
	min.s32 	%r358, %r357, %r330;
	st.shared.u32 	[%r3+128], %r358;
	ld.shared.u32 	%r359, [%r93+2436];
	add.s32 	%r360, %r359, %r349;
	min.s32 	%r361, %r360, %r333;
	st.shared.u32 	[%r3+132], %r361;
	ld.shared.u32 	%r362, [%r68+40];
	ld.shared.u32 	%r363, [%r74+2560];
	add.s32 	%r364, %r363, %r362;
	min.s32 	%r365, %r364, %r337;
	st.shared.u32 	[%r4], %r365;
	ld.shared.u32 	%r366, [%r68+40];
	ld.shared.u32 	%r367, [%r74+2564];
	add.s32 	%r368, %r367, %r366;
	min.s32 	%r369, %r368, %r340;
	st.shared.u32 	[%r4+4], %r369;
	ld.shared.u32 	%r370, [%r68+40];
	ld.shared.u32 	%r371, [%r74+2688];
	add.s32 	%r372, %r371, %r370;
	min.s32 	%r373, %r372, %r344;
	st.shared.u32 	[%r4+128], %r373;
	ld.shared.u32 	%r374, [%r68+40];
	ld.shared.u32 	%r375, [%r74+2692];
	add.s32 	%r376, %r375, %r374;
	min.s32 	%r377, %r376, %r348;
	st.shared.u32 	[%r4+132], %r377;
	ld.shared.u32 	%r378, [%r90+40];
	ld.shared.u32 	%r379, [%r93+2560];
	add.s32 	%r380, %r379, %r378;
	min.s32 	%r381, %r380, %r352;
	st.shared.u32 	[%r3], %r381;
	ld.shared.u32 	%r382, [%r93+2564];
	add.s32 	%r383, %r382, %r378;
	min.s32 	%r384, %r383, %r355;
	st.shared.u32 	[%r3+4], %r384;
	ld.shared.u32 	%r385, [%r93+2688];
	add.s32 	%r386, %r385, %r378;
	min.s32 	%r387, %r386, %r358;
	st.shared.u32 	[%r3+128], %r387;
	ld.shared.u32 	%r388, [%r93+2692];
	add.s32 	%r389, %r388, %r378;
	min.s32 	%r390, %r389, %r361;
	st.shared.u32 	[%r3+132], %r390;
	ld.shared.u32 	%r391, [%r68+44];
	ld.shared.u32 	%r392, [%r74+2816];
	add.s32 	%r393, %r392, %r391;
	min.s32 	%r394, %r393, %r365;
	st.shared.u32 	[%r4], %r394;
	ld.shared.u32 	%r395, [%r74+2820];
	add.s32 	%r396, %r395, %r391;
	min.s32 	%r397, %r396, %r369;
	st.shared.u32 	[%r4+4], %r397;
	ld.shared.u32 	%r398, [%r68+44];
	ld.shared.u32 	%r399, [%r74+2944];
	add.s32 	%r400, %r399, %r398;
	min.s32 	%r401, %r400, %r373;
	st.shared.u32 	[%r4+128], %r401;
	ld.shared.u32 	%r402, [%r68+44];
	ld.shared.u32 	%r403, [%r74+2948];
	add.s32 	%r404, %r403, %r402;
	min.s32 	%r405, %r404, %r377;
	st.shared.u32 	[%r4+132], %r405;
	ld.shared.u32 	%r406, [%r90+44];
	ld.shared.u32 	%r407, [%r93+2816];
	add.s32 	%r408, %r407, %r406;
	min.s32 	%r409, %r408, %r381;
	st.shared.u32 	[%r3], %r409;
	ld.shared.u32 	%r410, [%r93+2820];
	add.s32 	%r411, %r410, %r406;
	min.s32 	%r412, %r411, %r384;
	st.shared.u32 	[%r3+4], %r412;
	ld.shared.u32 	%r413, [%r93+2944];
	add.s32 	%r414, %r413, %r406;
	min.s32 	%r415, %r414, %r387;
	st.shared.u32 	[%r3+128], %r415;
	ld.shared.u32 	%r416, [%r93+2948];
	add.s32 	%r417, %r416, %r406;
	min.s32 	%r418, %r417, %r390;
	st.shared.u32 	[%r3+132], %r418;
	ld.shared.u32 	%r419, [%r68+48];
	ld.shared.u32 	%r420, [%r74+3072];
	add.s32 	%r421, %r420, %r419;
	min.s32 	%r422, %r421, %r394;
	st.shared.u32 	[%r4], %r422;
	ld.shared.u32 	%r423, [%r68+48];
	ld.shared.u32 	%r424, [%r74+3076];
	add.s32 	%r425, %r424, %r423;
	min.s32 	%r426, %r425, %r397;
	st.shared.u32 	[%r4+4], %r426;
	ld.shared.u32 	%r427, [%r68+48];
	ld.shared.u32 	%r428, [%r74+3200];
	add.s32 	%r429, %r428, %r427;
	min.s32 	%r430, %r429, %r401;
	st.shared.u32 	[%r4+128], %r430;
	ld.shared.u32 	%r431, [%r68+48];
	ld.shared.u32 	%r432, [%r74+3204];
	add.s32 	%r433, %r432, %r431;
	min.s32 	%r434, %r433, %r405;
	st.shared.u32 	[%r4+132], %r434;
	ld.shared.u32 	%r435, [%r90+48];
	ld.shared.u32 	%r436, [%r93+3072];
	add.s32 	%r437, %r436, %r435;
	min.s32 	%r438, %r437, %r409;
	st.shared.u32 	[%r3], %r438;
	ld.shared.u32 	%r439, [%r93+3076];
	add.s32 	%r440, %r439, %r435;
	min.s32 	%r441, %r440, %r412;
	st.shared.u32 	[%r3+4], %r441;
	ld.shared.u32 	%r442, [%r93+3200];
	add.s32 	%r443, %r442, %r435;
	min.s32 	%r444, %r443, %r415;
	st.shared.u32 	[%r3+128], %r444;
	ld.shared.u32 	%r445, [%r93+3204];
	add.s32 	%r446, %r445, %r435;
	min.s32 	%r447, %r446, %r418;
	st.shared.u32 	[%r3+132], %r447;
	ld.shared.u32 	%r448, [%r68+52];
	ld.shared.u32 	%r449, [%r74+3328];
	add.s32 	%r450, %r449, %r448;
	min.s32 	%r451, %r450, %r422;
	st.shared.u32 	[%r4], %r451;
	ld.shared.u32 	%r452, [%r74+3332];
	add.s32 	%r453, %r452, %r448;
	min.s32 	%r454, %r453, %r426;
	st.shared.u32 	[%r4+4], %r454;
	ld.shared.u32 	%r455, [%r68+52];
	ld.shared.u32 	%r456, [%r74+3456];
	add.s32 	%r457, %r456, %r455;
	min.s32 	%r458, %r457, %r430;
	st.shared.u32 	[%r4+128], %r458;
	ld.shared.u32 	%r459, [%r68+52];
	ld.shared.u32 	%r460, [%r74+3460];
	add.s32 	%r461, %r460, %r459;
	min.s32 	%r462, %r461, %r434;
	st.shared.u32 	[%r4+132], %r462;
	ld.shared.u32 	%r463, [%r90+52];
	ld.shared.u32 	%r464, [%r93+3328];
	add.s32 	%r465, %r464, %r463;
	min.s32 	%r466, %r465, %r438;
	st.shared.u32 	[%r3], %r466;
	ld.shared.u32 	%r467, [%r93+3332];
	add.s32 	%r468, %r467, %r463;
	min.s32 	%r469, %r468, %r441;
	st.shared.u32 	[%r3+4], %r469;
	ld.shared.u32 	%r470, [%r93+3456];
	add.s32 	%r471, %r470, %r463;
	min.s32 	%r472, %r471, %r444;
	st.shared.u32 	[%r3+128], %r472;
	ld.shared.u32 	%r473, [%r93+3460];
	add.s32 	%r474, %r473, %r463;
	min.s32 	%r475, %r474, %r447;
	st.shared.u32 	[%r3+132], %r475;
	ld.shared.u32 	%r476, [%r68+56];
	ld.shared.u32 	%r477, [%r74+3584];
	add.s32 	%r478, %r477, %r476;
	min.s32 	%r479, %r478, %r451;
	st.shared.u32 	[%r4], %r479;
	ld.shared.u32 	%r480, [%r68+56];
	ld.shared.u32 	%r481, [%r74+3588];
	add.s32 	%r482, %r481, %r480;
	min.s32 	%r483, %r482, %r454;
	st.shared.u32 	[%r4+4], %r483;
	ld.shared.u32 	%r484, [%r68+56];
	ld.shared.u32 	%r485, [%r74+3712];
	add.s32 	%r486, %r485, %r484;
	min.s32 	%r487, %r486, %r458;
	st.shared.u32 	[%r4+128], %r487;
	ld.shared.u32 	%r488, [%r68+56];
	ld.shared.u32 	%r489, [%r74+3716];
	add.s32 	%r490, %r489, %r488;
	min.s32 	%r491, %r490, %r462;
	st.shared.u32 	[%r4+132], %r491;
	ld.shared.u32 	%r492, [%r90+56];
	ld.shared.u32 	%r493, [%r93+3584];
	add.s32 	%r494, %r493, %r492;
	min.s32 	%r495, %r494, %r466;
	st.shared.u32 	[%r3], %r495;
	ld.shared.u32 	%r496, [%r93+3588];
	add.s32 	%r497, %r496, %r492;
	min.s32 	%r498, %r497, %r469;
	st.shared.u32 	[%r3+4], %r498;
	ld.shared.u32 	%r499, [%r93+3712];
	add.s32 	%r500, %r499, %r492;
	min.s32 	%r501, %r500, %r472;
	st.shared.u32 	[%r3+128], %r501;
	ld.shared.u32 	%r502, [%r93+3716];
	add.s32 	%r503, %r502, %r492;
	min.s32 	%r504, %r503, %r475;
	st.shared.u32 	[%r3+132], %r504;
	ld.shared.u32 	%r505, [%r68+60];
	ld.shared.u32 	%r506, [%r74+3840];
	add.s32 	%r507, %r506, %r505;
	min.s32 	%r508, %r507, %r479;
	st.shared.u32 	[%r4], %r508;
	ld.shared.u32 	%r509, [%r74+3844];
	add.s32 	%r510, %r509, %r505;
	min.s32 	%r511, %r510, %r483;
	st.shared.u32 	[%r4+4], %r511;
	ld.shared.u32 	%r512, [%r68+60];
	ld.shared.u32 	%r513, [%r74+3968];
	add.s32 	%r514, %r513, %r512;
	min.s32 	%r515, %r514, %r487;
	st.shared.u32 	[%r4+128], %r515;
	ld.shared.u32 	%r516, [%r68+60];
	ld.shared.u32 	%r517, [%r74+3972];
	add.s32 	%r518, %r517, %r516;
	min.s32 	%r519, %r518, %r491;
	st.shared.u32 	[%r4+132], %r519;
	ld.shared.u32 	%r520, [%r90+60];
	ld.shared.u32 	%r521, [%r93+3840];
	add.s32 	%r522, %r521, %r520;
	min.s32 	%r523, %r522, %r495;
	st.shared.u32 	[%r3], %r523;
	ld.shared.u32 	%r524, [%r93+3844];
	add.s32 	%r525, %r524, %r520;
	min.s32 	%r526, %r525, %r498;
	st.shared.u32 	[%r3+4], %r526;
	ld.shared.u32 	%r527, [%r93+3968];
	add.s32 	%r528, %r527, %r520;
	min.s32 	%r529, %r528, %r501;
	st.shared.u32 	[%r3+128], %r529;
	ld.shared.u32 	%r530, [%r93+3972];
	add.s32 	%r531, %r530, %r520;
	min.s32 	%r532, %r531, %r504;
	st.shared.u32 	[%r3+132], %r532;
	ld.shared.u32 	%r533, [%r68+64];
	ld.shared.u32 	%r534, [%r74+4096];
	add.s32 	%r535, %r534, %r533;
	min.s32 	%r536, %r535, %r508;
	st.shared.u32 	[%r4], %r536;
	ld.shared.u32 	%r537, [%r68+64];
	ld.shared.u32 	%r538, [%r74+4100];
	add.s32 	%r539, %r538, %r537;
	min.s32 	%r540, %r539, %r511;
	st.shared.u32 	[%r4+4], %r540;
	ld.shared.u32 	%r541, [%r68+64];
	ld.shared.u32 	%r542, [%r74+4224];
	add.s32 	%r543, %r542, %r541;
	min.s32 	%r544, %r543, %r515;
	st.shared.u32 	[%r4+128], %r544;
	ld.shared.u32 	%r545, [%r68+64];
	ld.shared.u32 	%r546, [%r74+4228];
	add.s32 	%r547, %r546, %r545;
	min.s32 	%r548, %r547, %r519;
	st.shared.u32 	[%r4+132], %r548;
	ld.shared.u32 	%r549, [%r90+64];
	ld.shared.u32 	%r550, [%r93+4096];
	add.s32 	%r551, %r550, %r549;
	min.s32 	%r552, %r551, %r523;
	st.shared.u32 	[%r3], %r552;
	ld.shared.u32 	%r553, [%r93+4100];
	add.s32 	%r554, %r553, %r549;
	min.s32 	%r555, %r554, %r526;
	st.shared.u32 	[%r3+4], %r555;
	ld.shared.u32 	%r556, [%r93+4224];
	add.s32 	%r557, %r556, %r549;
	min.s32 	%r558, %r557, %r529;
	st.shared.u32 	[%r3+128], %r558;
	ld.shared.u32 	%r559, [%r93+4228];
	add.s32 	%r560, %r559, %r549;
	min.s32 	%r561, %r560, %r532;
	st.shared.u32 	[%r3+132], %r561;
	ld.shared.u32 	%r562, [%r68+68];
	ld.shared.u32 	%r563, [%r74+4352];
	add.s32 	%r564, %r563, %r562;
	min.s32 	%r565, %r564, %r536;
	st.shared.u32 	[%r4], %r565;
	ld.shared.u32 	%r566, [%r74+4356];
	add.s32 	%r567, %r566, %r562;
	min.s32 	%r568, %r567, %r540;
	st.shared.u32 	[%r4+4], %r568;
	ld.shared.u32 	%r569, [%r68+68];
	ld.shared.u32 	%r570, [%r74+4480];
	add.s32 	%r571, %r570, %r569;
	min.s32 	%r572, %r571, %r544;
	st.shared.u32 	[%r4+128], %r572;
	ld.shared.u32 	%r573, [%r68+68];
	ld.shared.u32 	%r574, [%r74+4484];
	add.s32 	%r575, %r574, %r573;
	min.s32 	%r576, %r575, %r548;
	st.shared.u32 	[%r4+132], %r576;
	ld.shared.u32 	%r577, [%r90+68];
	ld.shared.u32 	%r578, [%r93+4352];
	add.s32 	%r579, %r578, %r577;
	min.s32 	%r580, %r579, %r552;
	st.shared.u32 	[%r3], %r580;
	ld.shared.u32 	%r581, [%r93+4356];
	add.s32 	%r582, %r581, %r577;
	min.s32 	%r583, %r582, %r555;
	st.shared.u32 	[%r3+4], %r583;
	ld.shared.u32 	%r584, [%r93+4480];
	add.s32 	%r585, %r584, %r577;
	min.s32 	%r586, %r585, %r558;
	st.shared.u32 	[%r3+128], %r586;
	ld.shared.u32 	%r587, [%r93+4484];
	add.s32 	%r588, %r587, %r577;
	min.s32 	%r589, %r588, %r561;
	st.shared.u32 	[%r3+132], %r589;
	ld.shared.u32 	%r590, [%r68+72];
	ld.shared.u32 	%r591, [%r74+4608];
	add.s32 	%r592, %r591, %r590;
	min.s32 	%r593, %r592, %r565;
	st.shared.u32 	[%r4], %r593;
	ld.shared.u32 	%r594, [%r68+72];
	ld.shared.u32 	%r595, [%r74+4612];
	add.s32 	%r596, %r595, %r594;
	min.s32 	%r597, %r596, %r568;
	st.shared.u32 	[%r4+4], %r597;
	ld.shared.u32 	%r598, [%r68+72];
	ld.shared.u32 	%r599, [%r74+4736];
	add.s32 	%r600, %r599, %r598;
	min.s32 	%r601, %r600, %r572;
	st.shared.u32 	[%r4+128], %r601;
	ld.shared.u32 	%r602, [%r68+72];
	ld.shared.u32 	%r603, [%r74+4740];
	add.s32 	%r604, %r603, %r602;
	min.s32 	%r605, %r604, %r576;
	st.shared.u32 	[%r4+132], %r605;
	ld.shared.u32 	%r606, [%r90+72];
	ld.shared.u32 	%r607, [%r93+4608];
	add.s32 	%r608, %r607, %r606;
	min.s32 	%r609, %r608, %r580;
	st.shared.u32 	[%r3], %r609;
	ld.shared.u32 	%r610, [%r93+4612];
	add.s32 	%r611, %r610, %r606;
	min.s32 	%r612, %r611, %r583;
	st.shared.u32 	[%r3+4], %r612;
	ld.shared.u32 	%r613, [%r93+4736];
	add.s32 	%r614, %r613, %r606;
	min.s32 	%r615, %r614, %r586;
	st.shared.u32 	[%r3+128], %r615;
	ld.shared.u32 	%r616, [%r93+4740];
	add.s32 	%r617, %r616, %r606;
	min.s32 	%r618, %r617, %r589;
	st.shared.u32 	[%r3+132], %r618;
	ld.shared.u32 	%r619, [%r68+76];
	ld.shared.u32 	%r620, [%r74+4864];
	add.s32 	%r621, %r620, %r619;
	min.s32 	%r622, %r621, %r593;
	st.shared.u32 	[%r4], %r622;
	ld.shared.u32 	%r623, [%r74+4868];
	add.s32 	%r624, %r623, %r619;
	min.s32 	%r625, %r624, %r597;
	st.shared.u32 	[%r4+4], %r625;
	ld.shared.u32 	%r626, [%r68+76];
	ld.shared.u32 	%r627, [%r74+4992];
	add.s32 	%r628, %r627, %r626;
	min.s32 	%r629, %r628, %r601;
	st.shared.u32 	[%r4+128], %r629;
	ld.shared.u32 	%r630, [%r68+76];
	ld.shared.u32 	%r631, [%r74+4996];
	add.s32 	%r632, %r631, %r630;
	min.s32 	%r633, %r632, %r605;
	st.shared.u32 	[%r4+132], %r633;
	ld.shared.u32 	%r634, [%r90+76];
	ld.shared.u32 	%r635, [%r93+4864];
	add.s32 	%r636, %r635, %r634;
	min.s32 	%r637, %r636, %r609;
	st.shared.u32 	[%r3], %r637;
	ld.shared.u32 	%r638, [%r93+4868];
	add.s32 	%r639, %r638, %r634;
	min.s32 	%r640, %r639, %r612;
	st.shared.u32 	[%r3+4], %r640;
	ld.shared.u32 	%r641, [%r93+4992];
	add.s32 	%r642, %r641, %r634;
	min.s32 	%r643, %r642, %r615;
	st.shared.u32 	[%r3+128], %r643;
	ld.shared.u32 	%r644, [%r93+4996];
	add.s32 	%r645, %r644, %r634;
	min.s32 	%r646, %r645, %r618;
	st.shared.u32 	[%r3+132], %r646;
	ld.shared.u32 	%r647, [%r68+80];
	ld.shared.u32 	%r648, [%r74+5120];
	add.s32 	%r649, %r648, %r647;
	min.s32 	%r650, %r649, %r622;
	st.shared.u32 	[%r4], %r650;
	ld.shared.u32 	%r651, [%r68+80];
	ld.shared.u32 	%r652, [%r74+5124];
	add.s32 	%r653, %r652, %r651;
	min.s32 	%r654, %r653, %r625;
	st.shared.u32 	[%r4+4], %r654;
	ld.shared.u32 	%r655, [%r68+80];
	ld.shared.u32 	%r656, [%r74+5248];
	add.s32 	%r657, %r656, %r655;
	min.s32 	%r658, %r657, %r629;
	st.shared.u32 	[%r4+128], %r658;
	ld.shared.u32 	%r659, [%r68+80];
	ld.shared.u32 	%r660, [%r74+5252];
	add.s32 	%r661, %r660, %r659;
	min.s32 	%r662, %r661, %r633;
	st.shared.u32 	[%r4+132], %r662;
	ld.shared.u32 	%r663, [%r90+80];
	ld.shared.u32 	%r664, [%r93+5120];
	add.s32 	%r665, %r664, %r663;
	min.s32 	%r666, %r665, %r637;
	st.shared.u32 	[%r3], %r666;
	ld.shared.u32 	%r667, [%r93+5124];
	add.s32 	%r668, %r667, %r663;
	min.s32 	%r669, %r668, %r640;
	st.shared.u32 	[%r3+4], %r669;
	ld.shared.u32 	%r670, [%r93+5248];
	add.s32 	%r671, %r670, %r663;
	min.s32 	%r672, %r671, %r643;
	st.shared.u32 	[%r3+128], %r672;
	ld.shared.u32 	%r673, [%r93+5252];
	add.s32 	%r674, %r673, %r663;
	min.s32 	%r675, %r674, %r646;
	st.shared.u32 	[%r3+132], %r675;
	ld.shared.u32 	%r676, [%r68+84];
	ld.shared.u32 	%r677, [%r74+5376];
	add.s32 	%r678, %r677, %r676;
	min.s32 	%r679, %r678, %r650;
	st.shared.u32 	[%r4], %r679;
	ld.shared.u32 	%r680, [%r74+5380];
	add.s32 	%r681, %r680, %r676;
	min.s32 	%r682, %r681, %r654;
	st.shared.u32 	[%r4+4], %r682;
	ld.shared.u32 	%r683, [%r68+84];
	ld.shared.u32 	%r684, [%r74+5504];
	add.s32 	%r685, %r684, %r683;
	min.s32 	%r686, %r685, %r658;
	st.shared.u32 	[%r4+128], %r686;
	ld.shared.u32 	%r687, [%r68+84];
	ld.shared.u32 	%r688, [%r74+5508];
	add.s32 	%r689, %r688, %r687;
	min.s32 	%r690, %r689, %r662;
	st.shared.u32 	[%r4+132], %r690;
	ld.shared.u32 	%r691, [%r90+84];
	ld.shared.u32 	%r692, [%r93+5376];
	add.s32 	%r693, %r692, %r691;
	min.s32 	%r694, %r693, %r666;
	st.shared.u32 	[%r3], %r694;
	ld.shared.u32 	%r695, [%r93+5380];
	add.s32 	%r696, %r695, %r691;
	min.s32 	%r697, %r696, %r669;
	st.shared.u32 	[%r3+4], %r697;
	ld.shared.u32 	%r698, [%r93+5504];
	add.s32 	%r699, %r698, %r691;
	min.s32 	%r700, %r699, %r672;
	st.shared.u32 	[%r3+128], %r700;
	ld.shared.u32 	%r701, [%r93+5508];
	add.s32 	%r702, %r701, %r691;
	min.s32 	%r703, %r702, %r675;
	st.shared.u32 	[%r3+132], %r703;
	ld.shared.u32 	%r704, [%r68+88];
	ld.shared.u32 	%r705, [%r74+5632];
	add.s32 	%r706, %r705, %r704;
	min.s32 	%r707, %r706, %r679;
	st.shared.u32 	[%r4], %r707;
	ld.shared.u32 	%r708, [%r68+88];
	ld.shared.u32 	%r709, [%r74+5636];
	add.s32 	%r710, %r709, %r708;
	min.s32 	%r711, %r710, %r682;
	st.shared.u32 	[%r4+4], %r711;
	ld.shared.u32 	%r712, [%r68+88];
	ld.shared.u32 	%r713, [%r74+5760];
	add.s32 	%r714, %r713, %r712;
	min.s32 	%r715, %r714, %r686;
	st.shared.u32 	[%r4+128], %r715;
	ld.shared.u32 	%r716, [%r68+88];
	ld.shared.u32 	%r717, [%r74+5764];
	add.s32 	%r718, %r717, %r716;
	min.s32 	%r719, %r718, %r690;
	st.shared.u32 	[%r4+132], %r719;
	ld.shared.u32 	%r720, [%r90+88];
	ld.shared.u32 	%r721, [%r93+5632];
	add.s32 	%r722, %r721, %r720;
	min.s32 	%r723, %r722, %r694;
	st.shared.u32 	[%r3], %r723;
	ld.shared.u32 	%r724, [%r93+5636];
	add.s32 	%r725, %r724, %r720;
	min.s32 	%r726, %r725, %r697;
	st.shared.u32 	[%r3+4], %r726;
	ld.shared.u32 	%r727, [%r93+5760];
	add.s32 	%r728, %r727, %r720;
	min.s32 	%r729, %r728, %r700;
	st.shared.u32 	[%r3+128], %r729;
	ld.shared.u32 	%r730, [%r93+5764];
	add.s32 	%r731, %r730, %r720;
	min.s32 	%r732, %r731, %r703;
	st.shared.u32 	[%r3+132], %r732;
	ld.shared.u32 	%r733, [%r68+92];
	ld.shared.u32 	%r734, [%r74+5888];
	add.s32 	%r735, %r734, %r733;
	min.s32 	%r736, %r735, %r707;
	st.shared.u32 	[%r4], %r736;
	ld.shared.u32 	%r737, [%r74+5892];
	add.s32 	%r738, %r737, %r733;
	min.s32 	%r739, %r738, %r711;
	st.shared.u32 	[%r4+4], %r739;
	ld.shared.u32 	%r740, [%r68+92];
	ld.shared.u32 	%r741, [%r74+6016];
	add.s32 	%r742, %r741, %r740;
	min.s32 	%r743, %r742, %r715;
	st.shared.u32 	[%r4+128], %r743;
	ld.shared.u32 	%r744, [%r68+92];
	ld.shared.u32 	%r745, [%r74+6020];
	add.s32 	%r746, %r745, %r744;
	min.s32 	%r747, %r746, %r719;
	st.shared.u32 	[%r4+132], %r747;
	ld.shared.u32 	%r748, [%r90+92];
	ld.shared.u32 	%r749, [%r93+5888];
	add.s32 	%r750, %r749, %r748;
	min.s32 	%r751, %r750, %r723;
	st.shared.u32 	[%r3], %r751;
	ld.shared.u32 	%r752, [%r93+5892];
	add.s32 	%r753, %r752, %r748;
	min.s32 	%r754, %r753, %r726;
	st.shared.u32 	[%r3+4], %r754;
	ld.shared.u32 	%r755, [%r93+6016];
	add.s32 	%r756, %r755, %r748;
	min.s32 	%r757, %r756, %r729;
	st.shared.u32 	[%r3+128], %r757;
	ld.shared.u32 	%r758, [%r93+6020];
	add.s32 	%r759, %r758, %r748;
	min.s32 	%r760, %r759, %r732;
	st.shared.u32 	[%r3+132], %r760;
	ld.shared.u32 	%r761, [%r68+96];
	ld.shared.u32 	%r762, [%r74+6144];
	add.s32 	%r763, %r762, %r761;
	min.s32 	%r764, %r763, %r736;
	st.shared.u32 	[%r4], %r764;
	ld.shared.u32 	%r765, [%r68+96];
	ld.shared.u32 	%r766, [%r74+6148];
	add.s32 	%r767, %r766, %r765;
	min.s32 	%r768, %r767, %r739;
	st.shared.u32 	[%r4+4], %r768;
	ld.shared.u32 	%r769, [%r68+96];
	ld.shared.u32 	%r770, [%r74+6272];
	add.s32 	%r771, %r770, %r769;
	min.s32 	%r772, %r771, %r743;
	st.shared.u32 	[%r4+128], %r772;
	ld.shared.u32 	%r773, [%r68+96];
	ld.shared.u32 	%r774, [%r74+6276];
	add.s32 	%r775, %r774, %r773;
	min.s32 	%r776, %r775, %r747;
	st.shared.u32 	[%r4+132], %r776;
	ld.shared.u32 	%r777, [%r90+96];
	ld.shared.u32 	%r778, [%r93+6144];
	add.s32 	%r779, %r778, %r777;
	min.s32 	%r780, %r779, %r751;
	st.shared.u32 	[%r3], %r780;
	ld.shared.u32 	%r781, [%r93+6148];
	add.s32 	%r782, %r781, %r777;
	min.s32 	%r783, %r782, %r754;
	st.shared.u32 	[%r3+4], %r783;
	ld.shared.u32 	%r784, [%r93+6272];
	add.s32 	%r785, %r784, %r777;
	min.s32 	%r786, %r785, %r757;
	st.shared.u32 	[%r3+128], %r786;
	ld.shared.u32 	%r787, [%r93+6276];
	add.s32 	%r788, %r787, %r777;
	min.s32 	%r789, %r788, %r760;
	st.shared.u32 	[%r3+132], %r789;
	ld.shared.u32 	%r790, [%r68+100];
	ld.shared.u32 	%r791, [%r74+6400];
	add.s32 	%r792, %r791, %r790;
	min.s32 	%r793, %r792, %r764;
	st.shared.u32 	[%r4], %r793;
	ld.shared.u32 	%r794, [%r74+6404];
	add.s32 	%r795, %r794, %r790;
	min.s32 	%r796, %r795, %r768;
	st.shared.u32 	[%r4+4], %r796;
	ld.shared.u32 	%r797, [%r68+100];
	ld.shared.u32 	%r798, [%r74+6528];
	add.s32 	%r799, %r798, %r797;
	min.s32 	%r800, %r799, %r772;
	st.shared.u32 	[%r4+128], %r800;
	ld.shared.u32 	%r801, [%r68+100];
	ld.shared.u32 	%r802, [%r74+6532];
	add.s32 	%r803, %r802, %r801;
	min.s32 	%r804, %r803, %r776;
	st.shared.u32 	[%r4+132], %r804;
	ld.shared.u32 	%r805, [%r90+100];
	ld.shared.u32 	%r806, [%r93+6400];
	add.s32 	%r807, %r806, %r805;
	min.s32 	%r808, %r807, %r780;
	st.shared.u32 	[%r3], %r808;
	ld.shared.u32 	%r809, [%r93+6404];
	add.s32 	%r810, %r809, %r805;
	min.s32 	%r811, %r810, %r783;
	st.shared.u32 	[%r3+4], %r811;
	ld.shared.u32 	%r812, [%r93+6528];
	add.s32 	%r813, %r812, %r805;
	min.s32 	%r814, %r813, %r786;
	st.shared.u32 	[%r3+128], %r814;
	ld.shared.u32 	%r815, [%r93+6532];
	add.s32 	%r816, %r815, %r805;
	min.s32 	%r817, %r816, %r789;
	st.shared.u32 	[%r3+132], %r817;
	ld.shared.u32 	%r818, [%r68+104];
	ld.shared.u32 	%r819, [%r74+6656];
	add.s32 	%r820, %r819, %r818;
	min.s32 	%r821, %r820, %r793;
	st.shared.u32 	[%r4], %r821;
	ld.shared.u32 	%r822, [%r68+104];
	ld.shared.u32 	%r823, [%r74+6660];
	add.s32 	%r824, %r823, %r822;
	min.s32 	%r825, %r824, %r796;
	st.shared.u32 	[%r4+4], %r825;
	ld.shared.u32 	%r826, [%r68+104];
	ld.shared.u32 	%r827, [%r74+6784];
	add.s32 	%r828, %r827, %r826;
	min.s32 	%r829, %r828, %r800;
	st.shared.u32 	[%r4+128], %r829;
	ld.shared.u32 	%r830, [%r68+104];
	ld.shared.u32 	%r831, [%r74+6788];
	add.s32 	%r832, %r831, %r830;
	min.s32 	%r833, %r832, %r804;
	st.shared.u32 	[%r4+132], %r833;
	ld.shared.u32 	%r834, [%r90+104];
	ld.shared.u32 	%r835, [%r93+6656];
	add.s32 	%r836, %r835, %r834;
	min.s32 	%r837, %r836, %r808;
	st.shared.u32 	[%r3], %r837;
	ld.shared.u32 	%r838, [%r93+6660];
	add.s32 	%r839, %r838, %r834;
	min.s32 	%r840, %r839, %r811;
	st.shared.u32 	[%r3+4], %r840;
	ld.shared.u32 	%r841, [%r93+6784];
	add.s32 	%r842, %r841, %r834;
	min.s32 	%r843, %r842, %r814;
	st.shared.u32 	[%r3+128], %r843;
	ld.shared.u32 	%r844, [%r93+6788];
	add.s32 	%r845, %r844, %r834;
	min.s32 	%r846, %r845, %r817;
	st.shared.u32 	[%r3+132], %r846;
	ld.shared.u32 	%r847, [%r68+108];
	ld.shared.u32 	%r848, [%r74+6912];
	add.s32 	%r849, %r848, %r847;
	min.s32 	%r850, %r849, %r821;
	st.shared.u32 	[%r4], %r850;
	ld.shared.u32 	%r851, [%r74+6916];
	add.s32 	%r852, %r851, %r847;
	min.s32 	%r853, %r852, %r825;
	st.shared.u32 	[%r4+4], %r853;
	ld.shared.u32 	%r854, [%r68+108];
	ld.shared.u32 	%r855, [%r74+7040];
	add.s32 	%r856, %r855, %r854;
	min.s32 	%r857, %r856, %r829;
	st.shared.u32 	[%r4+128], %r857;
	ld.shared.u32 	%r858, [%r68+108];
	ld.shared.u32 	%r859, [%r74+7044];
	add.s32 	%r860, %r859, %r858;
	min.s32 	%r861, %r860, %r833;
	st.shared.u32 	[%r4+132], %r861;
	ld.shared.u32 	%r862, [%r90+108];
	ld.shared.u32 	%r863, [%r93+6912];
	add.s32 	%r864, %r863, %r862;
	min.s32 	%r865, %r864, %r837;
	st.shared.u32 	[%r3], %r865;
	ld.shared.u32 	%r866, [%r93+6916];
	add.s32 	%r867, %r866, %r862;
	min.s32 	%r868, %r867, %r840;
	st.shared.u32 	[%r3+4], %r868;
	ld.shared.u32 	%r869, [%r93+7040];
	add.s32 	%r870, %r869, %r862;
	min.s32 	%r871, %r870, %r843;
	st.shared.u32 	[%r3+128], %r871;
	ld.shared.u32 	%r872, [%r93+7044];
	add.s32 	%r873, %r872, %r862;
	min.s32 	%r874, %r873, %r846;
	st.shared.u32 	[%r3+132], %r874;
	ld.shared.u32 	%r875, [%r68+112];
	ld.shared.u32 	%r876, [%r74+7168];
	add.s32 	%r877, %r876, %r875;
	min.s32 	%r878, %r877, %r850;
	st.shared.u32 	[%r4], %r878;
	ld.shared.u32 	%r879, [%r68+112];
	ld.shared.u32 	%r880, [%r74+7172];
	add.s32 	%r881, %r880, %r879;
	min.s32 	%r882, %r881, %r853;
	st.shared.u32 	[%r4+4], %r882;
	ld.shared.u32 	%r883, [%r68+112];
	ld.shared.u32 	%r884, [%r74+7296];
	add.s32 	%r885, %r884, %r883;
	min.s32 	%r886, %r885, %r857;
	st.shared.u32 	[%r4+128], %r886;
	ld.shared.u32 	%r887, [%r68+112];
	ld.shared.u32 	%r888, [%r74+7300];
	add.s32 	%r889, %r888, %r887;
	min.s32 	%r890, %r889, %r861;
	st.shared.u32 	[%r4+132], %r890;
	ld.shared.u32 	%r891, [%r90+112];
	ld.shared.u32 	%r892, [%r93+7168];
	add.s32 	%r893, %r892, %r891;
	min.s32 	%r894, %r893, %r865;
	st.shared.u32 	[%r3], %r894;
	ld.shared.u32 	%r895, [%r93+7172];
	add.s32 	%r896, %r895, %r891;
	min.s32 	%r897, %r896, %r868;
	st.shared.u32 	[%r3+4], %r897;
	ld.shared.u32 	%r898, [%r93+7296];
	add.s32 	%r899, %r898, %r891;
	min.s32 	%r900, %r899, %r871;
	st.shared.u32 	[%r3+128], %r900;
	ld.shared.u32 	%r901, [%r93+7300];
	add.s32 	%r902, %r901, %r891;
	min.s32 	%r903, %r902, %r874;
	st.shared.u32 	[%r3+132], %r903;
	ld.shared.u32 	%r904, [%r68+116];
	ld.shared.u32 	%r905, [%r74+7424];
	add.s32 	%r906, %r905, %r904;
	min.s32 	%r907, %r906, %r878;
	st.shared.u32 	[%r4], %r907;
	ld.shared.u32 	%r908, [%r74+7428];
	add.s32 	%r909, %r908, %r904;
	min.s32 	%r910, %r909, %r882;
	st.shared.u32 	[%r4+4], %r910;
	ld.shared.u32 	%r911, [%r68+116];
	ld.shared.u32 	%r912, [%r74+7552];
	add.s32 	%r913, %r912, %r911;
	min.s32 	%r914, %r913, %r886;
	st.shared.u32 	[%r4+128], %r914;
	ld.shared.u32 	%r915, [%r68+116];
	ld.shared.u32 	%r916, [%r74+7556];
	add.s32 	%r917, %r916, %r915;
	min.s32 	%r918, %r917, %r890;
	st.shared.u32 	[%r4+132], %r918;
	ld.shared.u32 	%r919, [%r90+116];
	ld.shared.u32 	%r920, [%r93+7424];
	add.s32 	%r921, %r920, %r919;
	min.s32 	%r922, %r921, %r894;
	st.shared.u32 	[%r3], %r922;
	ld.shared.u32 	%r923, [%r93+7428];
	add.s32 	%r924, %r923, %r919;
	min.s32 	%r925, %r924, %r897;
	st.shared.u32 	[%r3+4], %r925;
	ld.shared.u32 	%r926, [%r93+7552];
	add.s32 	%r927, %r926, %r919;
	min.s32 	%r928, %r927, %r900;
	st.shared.u32 	[%r3+128], %r928;
	ld.shared.u32 	%r929, [%r93+7556];
	add.s32 	%r930, %r929, %r919;
	min.s32 	%r931, %r930, %r903;
	st.shared.u32 	[%r3+132], %r931;
	ld.shared.u32 	%r932, [%r68+120];
	ld.shared.u32 	%r933, [%r74+7680];
	add.s32 	%r934, %r933, %r932;
	min.s32 	%r935, %r934, %r907;
	st.shared.u32 	[%r4], %r935;
	ld.shared.u32 	%r936, [%r68+120];
	ld.shared.u32 	%r937, [%r74+7684];
	add.s32 	%r938, %r937, %r936;
	min.s32 	%r939, %r938, %r910;
	st.shared.u32 	[%r4+4], %r939;
	ld.shared.u32 	%r940, [%r68+120];
	ld.shared.u32 	%r941, [%r74+7808];
	add.s32 	%r942, %r941, %r940;
	min.s32 	%r943, %r942, %r914;
	st.shared.u32 	[%r4+128], %r943;
	ld.shared.u32 	%r944, [%r68+120];
	ld.shared.u32 	%r945, [%r74+7812];
	add.s32 	%r946, %r945, %r944;
	min.s32 	%r947, %r946, %r918;
	st.shared.u32 	[%r4+132], %r947;
	ld.shared.u32 	%r948, [%r90+120];
	ld.shared.u32 	%r949, [%r93+7680];
	add.s32 	%r950, %r949, %r948;
	min.s32 	%r951, %r950, %r922;
	st.shared.u32 	[%r3], %r951;
	ld.shared.u32 	%r952, [%r93+7684];
	add.s32 	%r953, %r952, %r948;
	min.s32 	%r954, %r953, %r925;
	st.shared.u32 	[%r3+4], %r954;
	ld.shared.u32 	%r955, [%r93+7808];
	add.s32 	%r956, %r955, %r948;
	min.s32 	%r957, %r956, %r928;
	st.shared.u32 	[%r3+128], %r957;
	ld.shared.u32 	%r958, [%r93+7812];
	add.s32 	%r959, %r958, %r948;
	min.s32 	%r960, %r959, %r931;
	st.shared.u32 	[%r3+132], %r960;
	ld.shared.u32 	%r961, [%r68+124];
	ld.shared.u32 	%r962, [%r74+7936];
	add.s32 	%r963, %r962, %r961;
	min.s32 	%r988, %r963, %r935;
	st.shared.u32 	[%r4], %r988;
	ld.shared.u32 	%r964, [%r74+7940];
	add.s32 	%r965, %r964, %r961;
	min.s32 	%r987, %r965, %r939;
	st.shared.u32 	[%r4+4], %r987;
	ld.shared.u32 	%r966, [%r68+124];
	ld.shared.u32 	%r967, [%r74+8064];
	add.s32 	%r968, %r967, %r966;
	min.s32 	%r986, %r968, %r943;
	st.shared.u32 	[%r4+128], %r986;
	ld.shared.u32 	%r969, [%r68+124];
	ld.shared.u32 	%r970, [%r74+8068];
	add.s32 	%r971, %r970, %r969;
	min.s32 	%r985, %r971, %r947;
	st.shared.u32 	[%r4+132], %r985;
	ld.shared.u32 	%r972, [%r90+124];
	ld.shared.u32 	%r973, [%r93+7936];
	add.s32 	%r974, %r973, %r972;
	min.s32 	%r984, %r974, %r951;
	st.shared.u32 	[%r3], %r984;
	ld.shared.u32 	%r975, [%r93+7940];
	add.s32 	%r976, %r975, %r972;
	min.s32 	%r983, %r976, %r954;
	st.shared.u32 	[%r3+4], %r983;
	ld.shared.u32 	%r977, [%r93+8064];
	add.s32 	%r978, %r977, %r972;
	min.s32 	%r982, %r978, %r957;
	st.shared.u32 	[%r3+128], %r982;
	ld.shared.u32 	%r979, [%r93+8068];
	add.s32 	%r980, %r979, %r972;
	min.s32 	%r981, %r980, %r960;
	st.shared.u32 	[%r3+132], %r981;
	add.s32 	%r989, %r989, 32;
	setp.ne.s32 	%p1, %r989, 64;
	@%p1 bra 	$L__BB1_1;
	st.global.u32 	[%rd1], %r984;
	st.global.u32 	[%rd1+4], %r983;
	st.global.u32 	[%rd1+128], %r982;
	st.global.u32 	[%rd1+132], %r981;
	st.global.u32 	[%rd2], %r988;
	st.global.u32 	[%rd2+4], %r987;
	st.global.u32 	[%rd2+128], %r986;
	st.global.u32 	[%rd2+132], %r985;
	ret;

}
	// .globl	_Z6phase3Piii
.visible .entry _Z6phase3Piii(
	.param .u64 .ptr .align 1 _Z6phase3Piii_param_0,
	.param .u32 _Z6phase3Piii_param_1,
	.param .u32 _Z6phase3Piii_param_2
)
{
	.reg .pred 	%p<2>;
	.reg .b32 	%r<481>;
	.reg .b64 	%rd<9>;
	// demoted variable
	.shared .align 4 .b8 _ZZ6phase3PiiiE5store[16384];
	// demoted variable
	.shared .align 4 .b8 _ZZ6phase3PiiiE8vertical[16384];
	// demoted variable
	.shared .align 4 .b8 _ZZ6phase3PiiiE9herizonal[16384];
	ld.param.u64 	%rd2, [_Z6phase3Piii_param_0];
	ld.param.u32 	%r21, [_Z6phase3Piii_param_1];
	ld.param.u32 	%r22, [_Z6phase3Piii_param_2];
	cvta.to.global.u64 	%rd3, %rd2;
	mov.u32 	%r23, %tid.x;
	shl.b32 	%r24, %r23, 1;
	mov.u32 	%r25, %tid.y;
	mov.u32 	%r26, %ctaid.x;
	shl.b32 	%r27, %r26, 6;
	add.s32 	%r28, %r27, %r24;
	shl.b32 	%r29, %r21, 6;
	add.s32 	%r30, %r29, %r25;
	add.s32 	%r31, %r29, %r24;
	mov.u32 	%r32, %ctaid.y;
	shl.b32 	%r33, %r32, 6;
	add.s32 	%r34, %r33, %r25;
	mul.lo.s32 	%r35, %r22, %r34;
	add.s32 	%r36, %r35, %r28;
	mul.wide.s32 	%rd4, %r36, 4;
	add.s64 	%rd1, %rd3, %rd4;
	ld.global.u32 	%r37, [%rd1];
	shl.b32 	%r38, %r25, 6;
	add.s32 	%r39, %r38, %r24;
	shl.b32 	%r40, %r39, 2;
	mov.u32 	%r41, _ZZ6phase3PiiiE5store;
	add.s32 	%r1, %r41, %r40;
	st.shared.u32 	[%r1], %r37;
	ld.global.u32 	%r42, [%rd1+4];
	st.shared.u32 	[%r1+4], %r42;
	ld.global.u32 	%r43, [%rd1+128];
	st.shared.u32 	[%r1+128], %r43;
	ld.global.u32 	%r44, [%rd1+132];
	st.shared.u32 	[%r1+132], %r44;
	mad.lo.s32 	%r45, %r30, %r22, %r28;
	mul.wide.s32 	%rd5, %r45, 4;
	add.s64 	%rd6, %rd3, %rd5;
	ld.global.u32 	%r46, [%rd6];
	mov.u32 	%r47, _ZZ6phase3PiiiE9herizonal;
	add.s32 	%r48, %r47, %r40;
	st.shared.u32 	[%r48], %r46;
	ld.global.u32 	%r49, [%rd6+4];
	st.shared.u32 	[%r48+4], %r49;
	ld.global.u32 	%r50, [%rd6+128];
	st.shared.u32 	[%r48+128], %r50;
	ld.global.u32 	%r51, [%rd6+132];
	st.shared.u32 	[%r48+132], %r51;
	add.s32 	%r52, %r31, %r35;
	mul.wide.s32 	%rd7, %r52, 4;
	add.s64 	%rd8, %rd3, %rd7;
	ld.global.u32 	%r53, [%rd8];
	mov.u32 	%r54, _ZZ6phase3PiiiE8vertical;
	add.s32 	%r55, %r54, %r40;
	st.shared.u32 	[%r55], %r53;
	ld.global.u32 	%r56, [%rd8+4];
	st.shared.u32 	[%r55+4], %r56;
	ld.global.u32 	%r57, [%rd8+128];
	st.shared.u32 	[%r55+128], %r57;
	ld.global.u32 	%r58, [%rd8+132];
	st.shared.u32 	[%r55+132], %r58;
	bar.sync 	0;
	ld.shared.u32 	%r480, [%r1];
	ld.shared.u32 	%r479, [%r1+4];
	ld.shared.u32 	%r478, [%r1+128];
	ld.shared.u32 	%r477, [%r1+132];
	shl.b32 	%r59, %r25, 8;
	add.s32 	%r6, %r54, %r59;
	shl.b32 	%r60, %r23, 3;
	add.s32 	%r61, %r60, %r47;
	add.s32 	%r475, %r61, 4096;
	mov.b32 	%r476, 64;
$L__BB2_1:
	.pragma "nounroll";
	add.s32 	%r62, %r6, %r476;
	ld.shared.u32 	%r63, [%r62+-64];
	ld.shared.u32 	%r64, [%r475+-4096];
	add.s32 	%r65, %r64, %r63;
	min.s32 	%r66, %r65, %r480;
	ld.shared.u32 	%r67, [%r475+-4092];
	add.s32 	%r68, %r67, %r63;
	min.s32 	%r69, %r68, %r479;
	ld.shared.u32 	%r70, [%r475+-3968];
	add.s32 	%r71, %r70, %r63;
	min.s32 	%r72, %r71, %r478;
	ld.shared.u32 	%r73, [%r475+-3964];
	add.s32 	%r74, %r73, %r63;
	min.s32 	%r75, %r74, %r477;
	ld.shared.u32 	%r76, [%r62+-60];
	ld.shared.u32 	%r77, [%r475+-3840];
	add.s32 	%r78, %r77, %r76;
	min.s32 	%r79, %r78, %r66;
	ld.shared.u32 	%r80, [%r475+-3836];
	add.s32 	%r81, %r80, %r76;
	min.s32 	%r82, %r81, %r69;
	ld.shared.u32 	%r83, [%r475+-3712];
	add.s32 	%r84, %r83, %r76;
	min.s32 	%r85, %r84, %r72;
	ld.shared.u32 	%r86, [%r475+-3708];
	add.s32 	%r87, %r86, %r76;
	min.s32 	%r88, %r87, %r75;
	ld.shared.u32 	%r89, [%r62+-56];
	ld.shared.u32 	%r90, [%r475+-3584];
	add.s32 	%r91, %r90, %r89;
	min.s32 	%r92, %r91, %r79;
	ld.shared.u32 	%r93, [%r475+-3580];
	add.s32 	%r94, %r93, %r89;
	min.s32 	%r95, %r94, %r82;
	ld.shared.u32 	%r96, [%r475+-3456];
	add.s32 	%r97, %r96, %r89;
	min.s32 	%r98, %r97, %r85;
	ld.shared.u32 	%r99, [%r475+-3452];
	add.s32 	%r100, %r99, %r89;
	min.s32 	%r101, %r100, %r88;
	ld.shared.u32 	%r102, [%r62+-52];
	ld.shared.u32 	%r103, [%r475+-3328];
	add.s32 	%r104, %r103, %r102;
	min.s32 	%r105, %r104, %r92;
	ld.shared.u32 	%r106, [%r475+-3324];
	add.s32 	%r107, %r106, %r102;
	min.s32 	%r108, %r107, %r95;
	ld.shared.u32 	%r109, [%r475+-3200];
	add.s32 	%r110, %r109, %r102;
	min.s32 	%r111, %r110, %r98;
	ld.shared.u32 	%r112, [%r475+-3196];
	add.s32 	%r113, %r112, %r102;
	min.s32 	%r114, %r113, %r101;
	ld.shared.u32 	%r115, [%r62+-48];
	ld.shared.u32 	%r116, [%r475+-3072];
	add.s32 	%r117, %r116, %r115;
	min.s32 	%r118, %r117, %r105;
	ld.shared.u32 	%r119, [%r475+-3068];
	add.s32 	%r120, %r119, %r115;
	min.s32 	%r121, %r120, %r108;
	ld.shared.u32 	%r122, [%r475+-2944];
	add.s32 	%r123, %r122, %r115;
	min.s32 	%r124, %r123, %r111;
	ld.shared.u32 	%r125, [%r475+-2940];
	add.s32 	%r126, %r125, %r115;
	min.s32 	%r127, %r126, %r114;
	ld.shared.u32 	%r128, [%r62+-44];
	ld.shared.u32 	%r129, [%r475+-2816];
	add.s32 	%r130, %r129, %r128;
	min.s32 	%r131, %r130, %r118;
	ld.shared.u32 	%r132, [%r475+-2812];
	add.s32 	%r133, %r132, %r128;
	min.s32 	%r134, %r133, %r121;
	ld.shared.u32 	%r135, [%r475+-2688];
	add.s32 	%r136, %r135, %r128;
	min.s32 	%r137, %r136, %r124;
	ld.shared.u32 	%r138, [%r475+-2684];
	add.s32 	%r139, %r138, %r128;
	min.s32 	%r140, %r139, %r127;
	ld.shared.u32 	%r141, [%r62+-40];
	ld.shared.u32 	%r142, [%r475+-2560];
	add.s32 	%r143, %r142, %r141;
	min.s32 	%r144, %r143, %r131;
	ld.shared.u32 	%r145, [%r475+-2556];
	add.s32 	%r146, %r145, %r141;
	min.s32 	%r147, %r146, %r134;
	ld.shared.u32 	%r148, [%r475+-2432];
	add.s32 	%r149, %r148, %r141;
	min.s32 	%r150, %r149, %r137;
	ld.shared.u32 	%r151, [%r475+-2428];
	add.s32 	%r152, %r151, %r141;
	min.s32 	%r153, %r152, %r140;
	ld.shared.u32 	%r154, [%r62+-36];
	ld.shared.u32 	%r155, [%r475+-2304];
	add.s32 	%r156, %r155, %r154;
	min.s32 	%r157, %r156, %r144;
	ld.shared.u32 	%r158, [%r475+-2300];
	add.s32 	%r159, %r158, %r154;
	min.s32 	%r160, %r159, %r147;
	ld.shared.u32 	%r161, [%r475+-2176];
	add.s32 	%r162, %r161, %r154;
	min.s32 	%r163, %r162, %r150;
	ld.shared.u32 	%r164, [%r475+-2172];
	add.s32 	%r165, %r164, %r154;
	min.s32 	%r166, %r165, %r153;
	ld.shared.u32 	%r167, [%r62+-32];
	ld.shared.u32 	%r168, [%r475+-2048];
	add.s32 	%r169, %r168, %r167;
	min.s32 	%r170, %r169, %r157;
	ld.shared.u32 	%r171, [%r475+-2044];
	add.s32 	%r172, %r171, %r167;
	min.s32 	%r173, %r172, %r160;
	ld.shared.u32 	%r174, [%r475+-1920];
	add.s32 	%r175, %r174, %r167;
	min.s32 	%r176, %r175, %r163;
	ld.shared.u32 	%r177, [%r475+-1916];
	add.s32 	%r178, %r177, %r167;
	min.s32 	%r179, %r178, %r166;
	ld.shared.u32 	%r180, [%r62+-28];
	ld.shared.u32 	%r181, [%r475+-1792];
	add.s32 	%r182, %r181, %r180;
	min.s32 	%r183, %r182, %r170;
	ld.shared.u32 	%r184, [%r475+-1788];
	add.s32 	%r185, %r184, %r180;
	min.s32 	%r186, %r185, %r173;
	ld.shared.u32 	%r187, [%r475+-1664];
	add.s32 	%r188, %r187, %r180;
	min.s32 	%r189, %r188, %r176;
	ld.shared.u32 	%r190, [%r475+-1660];
	add.s32 	%r191, %r190, %r180;
	min.s32 	%r192, %r191, %r179;
	ld.shared.u32 	%r193, [%r62+-24];
	ld.shared.u32 	%r194, [%r475+-1536];
	add.s32 	%r195, %r194, %r193;
	min.s32 	%r196, %r195, %r183;
	ld.shared.u32 	%r197, [%r475+-1532];
	add.s32 	%r198, %r197, %r193;
	min.s32 	%r199, %r198, %r186;
	ld.shared.u32 	%r200, [%r475+-1408];
	add.s32 	%r201, %r200, %r193;
	min.s32 	%r202, %r201, %r189;
	ld.shared.u32 	%r203, [%r475+-1404];
	add.s32 	%r204, %r203, %r193;
	min.s32 	%r205, %r204, %r192;
	ld.shared.u32 	%r206, [%r62+-20];
	ld.shared.u32 	%r207, [%r475+-1280];
	add.s32 	%r208, %r207, %r206;
	min.s32 	%r209, %r208, %r196;
	ld.shared.u32 	%r210, [%r475+-1276];
	add.s32 	%r211, %r210, %r206;
	min.s32 	%r212, %r211, %r199;
	ld.shared.u32 	%r213, [%r475+-1152];
	add.s32 	%r214, %r213, %r206;
	min.s32 	%r215, %r214, %r202;
	ld.shared.u32 	%r216, [%r475+-1148];
	add.s32 	%r217, %r216, %r206;
	min.s32 	%r218, %r217, %r205;
	ld.shared.u32 	%r219, [%r62+-16];
	ld.shared.u32 	%r220, [%r475+-1024];
	add.s32 	%r221, %r220, %r219;
	min.s32 	%r222, %r221, %r209;
	ld.shared.u32 	%r223, [%r475+-1020];
	add.s32 	%r224, %r223, %r219;
	min.s32 	%r225, %r224, %r212;
	ld.shared.u32 	%r226, [%r475+-896];
	add.s32 	%r227, %r226, %r219;
	min.s32 	%r228, %r227, %r215;
	ld.shared.u32 	%r229, [%r475+-892];
	add.s32 	%r230, %r229, %r219;
	min.s32 	%r231, %r230, %r218;
	ld.shared.u32 	%r232, [%r62+-12];
	ld.shared.u32 	%r233, [%r475+-768];
	add.s32 	%r234, %r233, %r232;
	min.s32 	%r235, %r234, %r222;
	ld.shared.u32 	%r236, [%r475+-764];
	add.s32 	%r237, %r236, %r232;
	min.s32 	%r238, %r237, %r225;
	ld.shared.u32 	%r239, [%r475+-640];
	add.s32 	%r240, %r239, %r232;
	min.s32 	%r241, %r240, %r228;
	ld.shared.u32 	%r242, [%r475+-636];
	add.s32 	%r243, %r242, %r232;
	min.s32 	%r244, %r243, %r231;
	ld.shared.u32 	%r245, [%r62+-8];
	ld.shared.u32 	%r246, [%r475+-512];
	add.s32 	%r247, %r246, %r245;
	min.s32 	%r248, %r247, %r235;
	ld.shared.u32 	%r249, [%r475+-508];
	add.s32 	%r250, %r249, %r245;
	min.s32 	%r251, %r250, %r238;
	ld.shared.u32 	%r252, [%r475+-384];
	add.s32 	%r253, %r252, %r245;
	min.s32 	%r254, %r253, %r241;
	ld.shared.u32 	%r255, [%r475+-380];
	add.s32 	%r256, %r255, %r245;
	min.s32 	%r257, %r256, %r244;
	ld.shared.u32 	%r258, [%r62+-4];
	ld.shared.u32 	%r259, [%r475+-256];
	add.s32 	%r260, %r259, %r258;
	min.s32 	%r261, %r260, %r248;
	ld.shared.u32 	%r262, [%r475+-252];
	add.s32 	%r263, %r262, %r258;
	min.s32 	%r264, %r263, %r251;
	ld.shared.u32 	%r265, [%r475+-128];
	add.s32 	%r266, %r265, %r258;
	min.s32 	%r267, %r266, %r254;
	ld.shared.u32 	%r268, [%r475+-124];
	add.s32 	%r269, %r268, %r258;
	min.s32 	%r270, %r269, %r257;
	ld.shared.u32 	%r271, [%r62];
	ld.shared.u32 	%r272, [%r475];
	add.s32 	%r273, %r272, %r271;
	min.s32 	%r274, %r273, %r261;
	ld.shared.u32 	%r275, [%r475+4];
	add.s32 	%r276, %r275, %r271;
	min.s32 	%r277, %r276, %r264;
	ld.shared.u32 	%r278, [%r475+128];
	add.s32 	%r279, %r278, %r271;
	min.s32 	%r280, %r279, %r267;
	ld.shared.u32 	%r281, [%r475+132];
	add.s32 	%r282, %r281, %r271;
	min.s32 	%r283, %r282, %r270;
	ld.shared.u32 	%r284, [%r62+4];
	ld.shared.u32 	%r285, [%r475+256];
	add.s32 	%r286, %r285, %r284;
	min.s32 	%r287, %r286, %r274;
	ld.shared.u32 	%r288, [%r475+260];
	add.s32 	%r289, %r288, %r284;
	min.s32 	%r290, %r289, %r277;
	ld.shared.u32 	%r291, [%r475+384];
	add.s32 	%r292, %r291, %r284;
	min.s32 	%r293, %r292, %r280;
	ld.shared.u32 	%r294, [%r475+388];
	add.s32 	%r295, %r294, %r284;
	min.s32 	%r296, %r295, %r283;
	ld.shared.u32 	%r297, [%r62+8];
	ld.shared.u32 	%r298, [%r475+512];
	add.s32 	%r299, %r298, %r297;
	min.s32 	%r300, %r299, %r287;
	ld.shared.u32 	%r301, [%r475+516];
	add.s32 	%r302, %r301, %r297;
	min.s32 	%r303, %r302, %r290;
	ld.shared.u32 	%r304, [%r475+640];
	add.s32 	%r305, %r304, %r297;
	min.s32 	%r306, %r305, %r293;
	ld.shared.u32 	%r307, [%r475+644];
	add.s32 	%r308, %r307, %r297;
	min.s32 	%r309, %r308, %r296;
	ld.shared.u32 	%r310, [%r62+12];
	ld.shared.u32 	%r311, [%r475+768];
	add.s32 	%r312, %r311, %r310;
	min.s32 	%r313, %r312, %r300;
	ld.shared.u32 	%r314, [%r475+772];
	add.s32 	%r315, %r314, %r310;
	min.s32 	%r316, %r315, %r303;
	ld.shared.u32 	%r317, [%r475+896];
	add.s32 	%r318, %r317, %r310;
	min.s32 	%r319, %r318, %r306;
	ld.shared.u32 	%r320, [%r475+900];
	add.s32 	%r321, %r320, %r310;
	min.s32 	%r322, %r321, %r309;
	ld.shared.u32 	%r323, [%r62+16];
	ld.shared.u32 	%r324, [%r475+1024];
	add.s32 	%r325, %r324, %r323;
	min.s32 	%r326, %r325, %r313;
	ld.shared.u32 	%r327, [%r475+1028];
	add.s32 	%r328, %r327, %r323;
	min.s32 	%r329, %r328, %r316;
	ld.shared.u32 	%r330, [%r475+1152];
	add.s32 	%r331, %r330, %r323;
	min.s32 	%r332, %r331, %r319;
	ld.shared.u32 	%r333, [%r475+1156];
	add.s32 	%r334, %r333, %r323;
	min.s32 	%r335, %r334, %r322;
	ld.shared.u32 	%r336, [%r62+20];
	ld.shared.u32 	%r337, [%r475+1280];
	add.s32 	%r338, %r337, %r336;
	min.s32 	%r339, %r338, %r326;
	ld.shared.u32 	%r340, [%r475+1284];
	add.s32 	%r341, %r340, %r336;
	min.s32 	%r342, %r341, %r329;
	ld.shared.u32 	%r343, [%r475+1408];
	add.s32 	%r344, %r343, %r336;
	min.s32 	%r345, %r344, %r332;
	ld.shared.u32 	%r346, [%r475+1412];
	add.s32 	%r347, %r346, %r336;
	min.s32 	%r348, %r347, %r335;
	ld.shared.u32 	%r349, [%r62+24];
	ld.shared.u32 	%r350, [%r475+1536];
	add.s32 	%r351, %r350, %r349;
	min.s32 	%r352, %r351, %r339;
	ld.shared.u32 	%r353, [%r475+1540];
	add.s32 	%r354, %r353, %r349;
	min.s32 	%r355, %r354, %r342;
	ld.shared.u32 	%r356, [%r475+1664];
	add.s32 	%r357, %r356, %r349;
	min.s32 	%r358, %r357, %r345;
	ld.shared.u32 	%r359, [%r475+1668];
	add.s32 	%r360, %r359, %r349;
	min.s32 	%r361, %r360, %r348;
	ld.shared.u32 	%r362, [%r62+28];
	ld.shared.u32 	%r363, [%r475+1792];
	add.s32 	%r364, %r363, %r362;
	min.s32 	%r365, %r364, %r352;
	ld.shared.u32 	%r366, [%r475+1796];
	add.s32 	%r367, %r366, %r362;
	min.s32 	%r368, %r367, %r355;
	ld.shared.u32 	%r369, [%r475+1920];
	add.s32 	%r370, %r369, %r362;
	min.s32 	%r371, %r370, %r358;
	ld.shared.u32 	%r372, [%r475+1924];
	add.s32 	%r373, %r372, %r362;
	min.s32 	%r374, %r373, %r361;
	ld.shared.u32 	%r375, [%r62+32];
	ld.shared.u32 	%r376, [%r475+2048];
	add.s32 	%r377, %r376, %r375;
	min.s32 	%r378, %r377, %r365;
	ld.shared.u32 	%r379, [%r475+2052];
	add.s32 	%r380, %r379, %r375;
	min.s32 	%r381, %r380, %r368;
	ld.shared.u32 	%r382, [%r475+2176];
	add.s32 	%r383, %r382, %r375;
	min.s32 	%r384, %r383, %r371;
	ld.shared.u32 	%r385, [%r475+2180];
	add.s32 	%r386, %r385, %r375;
	min.s32 	%r387, %r386, %r374;
	ld.shared.u32 	%r388, [%r62+36];
	ld.shared.u32 	%r389, [%r475+2304];
	add.s32 	%r390, %r389, %r388;
	min.s32 	%r391, %r390, %r378;
	ld.shared.u32 	%r392, [%r475+2308];
	add.s32 	%r393, %r392, %r388;
	min.s32 	%r394, %r393, %r381;
	ld.shared.u32 	%r395, [%r475+2432];
	add.s32 	%r396, %r395, %r388;
	min.s32 	%r397, %r396, %r384;
	ld.shared.u32 	%r398, [%r475+2436];
	add.s32 	%r399, %r398, %r388;
	min.s32 	%r400, %r399, %r387;
	ld.shared.u32 	%r401, [%r62+40];
	ld.shared.u32 	%r402, [%r475+2560];
	add.s32 	%r403, %r402, %r401;
	min.s32 	%r404, %r403, %r391;
	ld.shared.u32 	%r405, [%r475+2564];
	add.s32 	%r406, %r405, %r401;
	min.s32 	%r407, %r406, %r394;
	ld.shared.u32 	%r408, [%r475+2688];
	add.s32 	%r409, %r408, %r401;
	min.s32 	%r410, %r409, %r397;
	ld.shared.u32 	%r411, [%r475+2692];
	add.s32 	%r412, %r411, %r401;
	min.s32 	%r413, %r412, %r400;
	ld.shared.u32 	%r414, [%r62+44];
	ld.shared.u32 	%r415, [%r475+2816];
	add.s32 	%r416, %r415, %r414;
	min.s32 	%r417, %r416, %r404;
	ld.shared.u32 	%r418, [%r475+2820];
	add.s32 	%r419, %r418, %r414;
	min.s32 	%r420, %r419, %r407;
	ld.shared.u32 	%r421, [%r475+2944];
	add.s32 	%r422, %r421, %r414;
	min.s32 	%r423, %r422, %r410;
	ld.shared.u32 	%r424, [%r475+2948];
	add.s32 	%r425, %r424, %r414;
	min.s32 	%r426, %r425, %r413;
	ld.shared.u32 	%r427, [%r62+48];
	ld.shared.u32 	%r428, [%r475+3072];
	add.s32 	%r429, %r428, %r427;
	min.s32 	%r430, %r429, %r417;
	ld.shared.u32 	%r431, [%r475+3076];
	add.s32 	%r432, %r431, %r427;
	min.s32 	%r433, %r432, %r420;
	ld.shared.u32 	%r434, [%r475+3200];
	add.s32 	%r435, %r434, %r427;
	min.s32 	%r436, %r435, %r423;
	ld.shared.u32 	%r437, [%r475+3204];
	add.s32 	%r438, %r437, %r427;
	min.s32 	%r439, %r438, %r426;
	ld.shared.u32 	%r440, [%r62+52];
	ld.shared.u32 	%r441, [%r475+3328];
	add.s32 	%r442, %r441, %r440;
	min.s32 	%r443, %r442, %r430;
	ld.shared.u32 	%r444, [%r475+3332];
	add.s32 	%r445, %r444, %r440;
	min.s32 	%r446, %r445, %r433;
	ld.shared.u32 	%r447, [%r475+3456];
	add.s32 	%r448, %r447, %r440;
	min.s32 	%r449, %r448, %r436;
	ld.shared.u32 	%r450, [%r475+3460];
	add.s32 	%r451, %r450, %r440;
	min.s32 	%r452, %r451, %r439;
	ld.shared.u32 	%r453, [%r62+56];
	ld.shared.u32 	%r454, [%r475+3584];
	add.s32 	%r455, %r454, %r453;
	min.s32 	%r456, %r455, %r443;
	ld.shared.u32 	%r457, [%r475+3588];
	add.s32 	%r458, %r457, %r453;
	min.s32 	%r459, %r458, %r446;
	ld.shared.u32 	%r460, [%r475+3712];
	add.s32 	%r461, %r460, %r453;
	min.s32 	%r462, %r461, %r449;
	ld.shared.u32 	%r463, [%r475+3716];
	add.s32 	%r464, %r463, %r453;
	min.s32 	%r465, %r464, %r452;
	ld.shared.u32 	%r466, [%r62+60];
	ld.shared.u32 	%r467, [%r475+3840];
	add.s32 	%r468, %r467, %r466;
	min.s32 	%r480, %r468, %r456;
	ld.shared.u32 	%r469, [%r475+3844];
	add.s32 	%r470, %r469, %r466;
	min.s32 	%r479, %r470, %r459;
	ld.shared.u32 	%r471, [%r475+3968];
	add.s32 	%r472, %r471, %r466;
	min.s32 	%r478, %r472, %r462;
	ld.shared.u32 	%r473, [%r475+3972];
	add.s32 	%r474, %r473, %r466;
	min.s32 	%r477, %r474, %r465;
	add.s32 	%r476, %r476, 128;
	add.s32 	%r475, %r475, 8192;
	setp.ne.s32 	%p1, %r476, 320;
	@%p1 bra 	$L__BB2_1;
	st.shared.u32 	[%r1], %r480;
	st.shared.u32 	[%r1+4], %r479;
	st.shared.u32 	[%r1+128], %r478;
	st.shared.u32 	[%r1+132], %r477;
	st.global.u32 	[%rd1], %r480;
	st.global.u32 	[%rd1+4], %r479;
	st.global.u32 	[%rd1+128], %r478;
	st.global.u32 	[%rd1+132], %r477;
	ret;

}


// ===== COMPILED SASS (sm_100) =====

	.target	sm_100

	.elftype	@"ET_EXEC"


//--------------------- .note.nv.tkinfo           --------------------------
	.section	.note.nv.tkinfo,"",@"SHT_NOTE"
	.sectionflags	@"SHF_NOTE_NV_TKINFO"
	.tkinfo
        /*0018*/ 	.word	0x00000002
        /*0030*/ 	.string	""
        /*0030*/ 	.string	"ptxas"
        /*0030*/ 	.string	"Cuda compilation tools, release 13.0, V13.0.88"
        /*0030*/ 	.string	"Build cuda_13.0.r13.0/compiler.36424714_0"
        /*0030*/ 	.string	"-arch sm_100 -m 64 "



//--------------------- .note.nv.cuinfo           --------------------------
	.section	.note.nv.cuinfo,"",@"SHT_NOTE"
	.sectionflags	@"SHF_NOTE_NV_CUINFO"
        /*0018*/ 	.short	0x0002
        /*001a*/ 	.short	0x0064
        /*001c*/ 	.short	0x0082
	.zero		2


//--------------------- .nv.info                  --------------------------
	.section	.nv.info,"",@"SHT_CUDA_INFO"
	.align	4


	//----- nvinfo : EIATTR_REGCOUNT
	.align		4
        /*0000*/ 	.byte	0x04, 0x2f
        /*0002*/ 	.short	(.L_1 - .L_0)
	.align		4
.L_0:
        /*0004*/ 	.word	index@(_Z6phase1Piii)
        /*0008*/ 	.word	0x00000012


	//----- nvinfo : EIATTR_FRAME_SIZE
	.align		4
.L_1:
        /*000c*/ 	.byte	0x04, 0x11
        /*000e*/ 	.short	(.L_3 - .L_2)
	.align		4
.L_2:
        /*0010*/ 	.word	index@(_Z6phase1Piii)
        /*0014*/ 	.word	0x00000000


	//----- nvinfo : EIATTR_REGCOUNT
	.align		4
.L_3:
        /*0018*/ 	.byte	0x04, 0x2f
        /*001a*/ 	.short	(.L_5 - .L_4)
	.align		4
.L_4:
        /*001c*/ 	.word	index@(_Z6phase2Piii)
        /*0020*/ 	.word	0x00000020


	//----- nvinfo : EIATTR_FRAME_SIZE
	.align		4
.L_5:
        /*0024*/ 	.byte	0x04, 0x11
        /*0026*/ 	.short	(.L_7 - .L_6)
	.align		4
.L_6:
        /*0028*/ 	.word	index@(_Z6phase2Piii)
        /*002c*/ 	.word	0x00000000


	//----- nvinfo : EIATTR_REGCOUNT
	.align		4
.L_7:
        /*0030*/ 	.byte	0x04, 0x2f
        /*0032*/ 	.short	(.L_9 - .L_8)
	.align		4
.L_8:
        /*0034*/ 	.word	index@(_Z6phase3Piii)
        /*0038*/ 	.word	0x00000020


	//----- nvinfo : EIATTR_FRAME_SIZE
	.align		4
.L_9:
        /*003c*/ 	.byte	0x04, 0x11
        /*003e*/ 	.short	(.L_11 - .L_10)
	.align		4
.L_10:
        /*0040*/ 	.word	index@(_Z6phase3Piii)
        /*0044*/ 	.word	0x00000000


	//----- nvinfo : EIATTR_MIN_STACK_SIZE
	.align		4
.L_11:
        /*0048*/ 	.byte	0x04, 0x12
        /*004a*/ 	.short	(.L_13 - .L_12)
	.align		4
.L_12:
        /*004c*/ 	.word	index@(_Z6phase3Piii)
        /*0050*/ 	.word	0x00000000


	//----- nvinfo : EIATTR_MIN_STACK_SIZE
	.align		4
.L_13:
        /*0054*/ 	.byte	0x04, 0x12
        /*0056*/ 	.short	(.L_15 - .L_14)
	.align		4
.L_14:
        /*0058*/ 	.word	index@(_Z6phase2Piii)
        /*005c*/ 	.word	0x00000000


	//----- nvinfo : EIATTR_MIN_STACK_SIZE
	.align		4
.L_15:
        /*0060*/ 	.byte	0x04, 0x12
        /*0062*/ 	.short	(.L_17 - .L_16)
	.align		4
.L_16:
        /*0064*/ 	.word	index@(_Z6phase1Piii)
        /*0068*/ 	.word	0x00000000
.L_17:


//--------------------- .nv.compat                --------------------------
	.section	.nv.compat,"",@"SHT_CUDA_COMPAT_INFO"
	.align	4
        /*0000*/ 	.byte	0x02, 0x09, 0x00, 0x00, 0x02, 0x02, 0x01, 0x00, 0x02, 0x05, 0x05, 0x00, 0x03, 0x07, 0x01, 0x01
        /*0010*/ 	.byte	0x02, 0x03, 0x00, 0x00, 0x02, 0x06, 0x01, 0x00, 0x04, 0x0b, 0x08, 0x00, 0x09, 0x00, 0x00, 0x00
        /*0020*/ 	.byte	0x00, 0x00, 0x00, 0x00


//--------------------- .nv.info._Z6phase3Piii    --------------------------
	.section	.nv.info._Z6phase3Piii,"",@"SHT_CUDA_INFO"
	.sectionflags	@""
	.align	4


	//----- nvinfo : EIATTR_CUDA_API_VERSION
	.align		4
        /*0000*/ 	.byte	0x04, 0x37
        /*0002*/ 	.short	(.L_19 - .L_18)
.L_18:
        /*0004*/ 	.word	0x00000082


	//----- nvinfo : EIATTR_KPARAM_INFO
	.align		4
.L_19:
        /*0008*/ 	.byte	0x04, 0x17
        /*000a*/ 	.short	(.L_21 - .L_20)
.L_20:
        /*000c*/ 	.word	0x00000000
        /*0010*/ 	.short	0x0002
        /*0012*/ 	.short	0x000c
        /*0014*/ 	.byte	0x00, 0xf0, 0x11, 0x00


	//----- nvinfo : EIATTR_KPARAM_INFO
	.align		4
.L_21:
        /*0018*/ 	.byte	0x04, 0x17
        /*001a*/ 	.short	(.L_23 - .L_22)
.L_22:
        /*001c*/ 	.word	0x00000000
        /*0020*/ 	.short	0x0001
        /*0022*/ 	.short	0x0008
        /*0024*/ 	.byte	0x00, 0xf0, 0x11, 0x00


	//----- nvinfo : EIATTR_KPARAM_INFO
	.align		4
.L_23:
        /*0028*/ 	.byte	0x04, 0x17
        /*002a*/ 	.short	(.L_25 - .L_24)
.L_24:
        /*002c*/ 	.word	0x00000000
        /*0030*/ 	.short	0x0000
        /*0032*/ 	.short	0x0000
        /*0034*/ 	.byte	0x00, 0xf5, 0x21, 0x00


	//----- nvinfo : EIATTR_SPARSE_MMA_MASK
	.align		4
.L_25:
        /*0038*/ 	.byte	0x03, 0x50
        /*003a*/ 	.short	0x0000


	//----- nvinfo : EIATTR_MAXREG_COUNT
	.align		4
        /*003c*/ 	.byte	0x03, 0x1b
        /*003e*/ 	.short	0x00ff


	//----- nvinfo : EIATTR_NUM_BARRIERS
	.align		4
        /*0040*/ 	.byte	0x02, 0x4c
        /*0042*/ 	.byte	0x01
	.zero		1


	//----- nvinfo : EIATTR_MERCURY_ISA_VERSION
	.align		4
        /*0044*/ 	.byte	0x03, 0x5f
        /*0046*/ 	.short	0x0101


	//----- nvinfo : EIATTR_VRC_CTA_INIT_COUNT
	.align		4
        /*0048*/ 	.byte	0x02, 0x4a
	.zero		1
	.zero		1


	//----- nvinfo : EIATTR_EXIT_INSTR_OFFSETS
	.align		4
        /*004c*/ 	.byte	0x04, 0x1c
        /*004e*/ 	.short	(.L_27 - .L_26)


	//   ....[0]....
.L_26:
        /*0050*/ 	.word	0x00001090


	//----- nvinfo : EIATTR_CBANK_PARAM_SIZE
	.align		4
.L_27:
        /*0054*/ 	.byte	0x03, 0x19
        /*0056*/ 	.short	0x0010


	//----- nvinfo : EIATTR_PARAM_CBANK
	.align		4
        /*0058*/ 	.byte	0x04, 0x0a
        /*005a*/ 	.short	(.L_29 - .L_28)
	.align		4
.L_28:
        /*005c*/ 	.word	index@(.nv.constant0._Z6phase3Piii)
        /*0060*/ 	.short	0x0380
        /*0062*/ 	.short	0x0010


	//----- nvinfo : EIATTR_SW_WAR
	.align		4
.L_29:
        /*0064*/ 	.byte	0x04, 0x36
        /*0066*/ 	.short	(.L_31 - .L_30)
.L_30:
        /*0068*/ 	.word	0x00000008
.L_31:


//--------------------- .nv.info._Z6phase2Piii    --------------------------
	.section	.nv.info._Z6phase2Piii,"",@"SHT_CUDA_INFO"
	.sectionflags	@""
	.align	4


	//----- nvinfo : EIATTR_CUDA_API_VERSION
	.align		4
        /*0000*/ 	.byte	0x04, 0x37
        /*0002*/ 	.short	(.L_33 - .L_32)
.L_32:
        /*0004*/ 	.word	0x00000082


	//----- nvinfo : EIATTR_KPARAM_INFO
	.align		4
.L_33:
        /*0008*/ 	.byte	0x04, 0x17
        /*000a*/ 	.short	(.L_35 - .L_34)
.L_34:
        /*000c*/ 	.word	0x00000000
        /*0010*/ 	.short	0x0002
        /*0012*/ 	.short	0x000c
        /*0014*/ 	.byte	0x00, 0xf0, 0x11, 0x00


	//----- nvinfo : EIATTR_KPARAM_INFO
	.align		4
.L_35:
        /*0018*/ 	.byte	0x04, 0x17
        /*001a*/ 	.short	(.L_37 - .L_36)
.L_36:
        /*001c*/ 	.word	0x00000000
        /*0020*/ 	.short	0x0001
        /*0022*/ 	.short	0x0008
        /*0024*/ 	.byte	0x00, 0xf0, 0x11, 0x00


	//----- nvinfo : EIATTR_KPARAM_INFO
	.align		4
.L_37:
        /*0028*/ 	.byte	0x04, 0x17
        /*002a*/ 	.short	(.L_39 - .L_38)
.L_38:
        /*002c*/ 	.word	0x00000000
        /*0030*/ 	.short	0x0000
        /*0032*/ 	.short	0x0000
        /*0034*/ 	.byte	0x00, 0xf5, 0x21, 0x00


	//----- nvinfo : EIATTR_SPARSE_MMA_MASK
	.align		4
.L_39:
        /*0038*/ 	.byte	0x03, 0x50
        /*003a*/ 	.short	0x0000


	//----- nvinfo : EIATTR_MAXREG_COUNT
	.align		4
        /*003c*/ 	.byte	0x03, 0x1b
        /*003e*/ 	.short	0x00ff


	//----- nvinfo : EIATTR_NUM_BARRIERS
	.align		4
        /*0040*/ 	.byte	0x02, 0x4c
        /*0042*/ 	.byte	0x01
	.zero		1


	//----- nvinfo : EIATTR_MERCURY_ISA_VERSION
	.align		4
        /*0044*/ 	.byte	0x03, 0x5f
        /*0046*/ 	.short	0x0101


	//----- nvinfo : EIATTR_VRC_CTA_INIT_COUNT
	.align		4
        /*0048*/ 	.byte	0x02, 0x4a
	.zero		1
	.zero		1


	//----- nvinfo : EIATTR_EXIT_INSTR_OFFSETS
	.align		4
        /*004c*/ 	.byte	0x04, 0x1c
        /*004e*/ 	.short	(.L_41 - .L_40)


	//   ....[0]....
.L_40:
        /*0050*/ 	.word	0x00003d60


	//----- nvinfo : EIATTR_CBANK_PARAM_SIZE
	.align		4
.L_41:
        /*0054*/ 	.byte	0x03, 0x19
        /*0056*/ 	.short	0x0010


	//----- nvinfo : EIATTR_PARAM_CBANK
	.align		4
        /*0058*/ 	.byte	0x04, 0x0a
        /*005a*/ 	.short	(.L_43 - .L_42)
	.align		4
.L_42:
        /*005c*/ 	.word	index@(.nv.constant0._Z6phase2Piii)
        /*0060*/ 	.short	0x0380
        /*0062*/ 	.short	0x0010


	//----- nvinfo : EIATTR_SW_WAR
	.align		4
.L_43:
        /*0064*/ 	.byte	0x04, 0x36
        /*0066*/ 	.short	(.L_45 - .L_44)
.L_44:
        /*0068*/ 	.word	0x00000008
.L_45:


//--------------------- .nv.info._Z6phase1Piii    --------------------------
	.section	.nv.info._Z6phase1Piii,"",@"SHT_CUDA_INFO"
	.sectionflags	@""
	.align	4


	//----- nvinfo : EIATTR_CUDA_API_VERSION
	.align		4
        /*0000*/ 	.byte	0x04, 0x37
        /*0002*/ 	.short	(.L_47 - .L_46)
.L_46:
        /*0004*/ 	.word	0x00000082


	//----- nvinfo : EIATTR_KPARAM_INFO
	.align		4
.L_47:
        /*0008*/ 	.byte	0x04, 0x17
        /*000a*/ 	.short	(.L_49 - .L_48)
.L_48:
        /*000c*/ 	.word	0x00000000
        /*0010*/ 	.short	0x0002
        /*0012*/ 	.short	0x000c
        /*0014*/ 	.byte	0x00, 0xf0, 0x11, 0x00


	//----- nvinfo : EIATTR_KPARAM_INFO
	.align		4
.L_49:
        /*0018*/ 	.byte	0x04, 0x17
        /*001a*/ 	.short	(.L_51 - .L_50)
.L_50:
        /*001c*/ 	.word	0x00000000
        /*0020*/ 	.short	0x0001
        /*0022*/ 	.short	0x0008
        /*0024*/ 	.byte	0x00, 0xf0, 0x11, 0x00


	//----- nvinfo : EIATTR_KPARAM_INFO
	.align		4
.L_51:
        /*0028*/ 	.byte	0x04, 0x17
        /*002a*/ 	.short	(.L_53 - .L_52)
.L_52:
        /*002c*/ 	.word	0x00000000
        /*0030*/ 	.short	0x0000
        /*0032*/ 	.short	0x0000
        /*0034*/ 	.byte	0x00, 0xf5, 0x21, 0x00


	//----- nvinfo : EIATTR_SPARSE_MMA_MASK
	.align		4
.L_53:
        /*0038*/ 	.byte	0x03, 0x50
        /*003a*/ 	.short	0x0000


	//----- nvinfo : EIATTR_MAXREG_COUNT
	.align		4
        /*003c*/ 	.byte	0x03, 0x1b
        /*003e*/ 	.short	0x00ff


	//----- nvinfo : EIATTR_NUM_BARRIERS
	.align		4
        /*0040*/ 	.byte	0x02, 0x4c
        /*0042*/ 	.byte	0x01
	.zero		1


	//----- nvinfo : EIATTR_MERCURY_ISA_VERSION
	.align		4
        /*0044*/ 	.byte	0x03, 0x5f
        /*0046*/ 	.short	0x0101


	//----- nvinfo : EIATTR_VRC_CTA_INIT_COUNT
	.align		4
        /*0048*/ 	.byte	0x02, 0x4a
	.zero		1
	.zero		1


	//----- nvinfo : EIATTR_EXIT_INSTR_OFFSETS
	.align		4
        /*004c*/ 	.byte	0x04, 0x1c
        /*004e*/ 	.short	(.L_55 - .L_54)


	//   ....[0]....
.L_54:
        /*0050*/ 	.word	0x00002b50


	//----- nvinfo : EIATTR_CBANK_PARAM_SIZE
	.align		4
.L_55:
        /*0054*/ 	.byte	0x03, 0x19
        /*0056*/ 	.short	0x0010


	//----- nvinfo : EIATTR_PARAM_CBANK
	.align		4
        /*0058*/ 	.byte	0x04, 0x0a
        /*005a*/ 	.short	(.L_57 - .L_56)
	.align		4
.L_56:
        /*005c*/ 	.word	index@(.nv.constant0._Z6phase1Piii)
        /*0060*/ 	.short	0x0380
        /*0062*/ 	.short	0x0010


	//----- nvinfo : EIATTR_SW_WAR
	.align		4
.L_57:
        /*0064*/ 	.byte	0x04, 0x36
        /*0066*/ 	.short	(.L_59 - .L_58)
.L_58:
        /*0068*/ 	.word	0x00000008
.L_59:


//--------------------- .nv.callgraph             --------------------------
	.section	.nv.callgraph,"",@"SHT_CUDA_CALLGRAPH"
	.align	4
	.sectionentsize	8
	.align		4
        /*0000*/ 	.word	0x00000000
	.align		4
        /*0004*/ 	.word	0xffffffff
	.align		4
        /*0008*/ 	.word	0x00000000
	.align		4
        /*000c*/ 	.word	0xfffffffe
	.align		4
        /*0010*/ 	.word	0x00000000
	.align		4
        /*0014*/ 	.word	0xfffffffd
	.align		4
        /*0018*/ 	.word	0x00000000
	.align		4
        /*001c*/ 	.word	0xfffffffc


//--------------------- .text._Z6phase3Piii       --------------------------
	.section	.text._Z6phase3Piii,"ax",@progbits
	.align	128
        .global         _Z6phase3Piii
        .type           _Z6phase3Piii,@function
        .size           _Z6phase3Piii,(.L_x_6 - _Z6phase3Piii)
        .other          _Z6phase3Piii,@"STO_CUDA_ENTRY STV_DEFAULT"
_Z6phase3Piii:
.text._Z6phase3Piii:
[----:B------:R-:W-:Y:S01]  /*0000*/  LDC R1, c[0x0][0x37c] ;  /* 0x0000df00ff017b82 */ /* 0x000fe20000000800 */
[----:B------:R-:W0:Y:S07]  /*0010*/  S2R R4, SR_TID.X ;  /* 0x0000000000047919 */ /* 0x000e2e0000002100 */
[----:B------:R-:W1:Y:S01]  /*0020*/  LDC.64 R10, c[0x0][0x388] ;  /* 0x0000e200ff0a7b82 */ /* 0x000e620000000a00 */
[----:B------:R-:W2:Y:S01]  /*0030*/  LDCU.64 UR8, c[0x0][0x358] ;  /* 0x00006b00ff0877ac */ /* 0x000ea20008000a00 */
[----:B------:R-:W1:Y:S01]  /*0040*/  S2R R15, SR_TID.Y ;  /* 0x00000000000f7919 */ /* 0x000e620000002200 */
[----:B------:R-:W3:Y:S05]  /*0050*/  S2R R5, SR_CTAID.X ;  /* 0x0000000000057919 */ /* 0x000eea0000002500 */
[----:B------:R-:W4:Y:S01]  /*0060*/  LDC.64 R6, c[0x0][0x380] ;  /* 0x0000e000ff067b82 */ /* 0x000f220000000a00 */
[----:B------:R-:W5:Y:S01]  /*0070*/  S2R R8, SR_CTAID.Y ;  /* 0x0000000000087919 */ /* 0x000f620000002600 */
[----:B0-----:R-:W-:-:S02]  /*0080*/  IMAD.SHL.U32 R0, R4, 0x2, RZ ;  /* 0x0000000204007824 */ /* 0x001fc400078e00ff */
[--C-:B-1----:R-:W-:Y:S02]  /*0090*/  IMAD R3, R10, 0x40, R15.reuse ;  /* 0x000000400a037824 */ /* 0x102fe400078e020f */
[--C-:B---3--:R-:W-:Y:S02]  /*00a0*/  IMAD R2, R5, 0x40, R0.reuse ;  /* 0x0000004005027824 */ /* 0x108fe400078e0200 */
[----:B-----5:R-:W-:Y:S02]  /*00b0*/  IMAD R5, R8, 0x40, R15 ;  /* 0x0000004008057824 */ /* 0x020fe400078e020f */
[----:B------:R-:W-:Y:S02]  /*00c0*/  IMAD R8, R10, 0x40, R0 ;  /* 0x000000400a087824 */ /* 0x000fe400078e0200 */
[-CC-:B------:R-:W-:Y:S02]  /*00d0*/  IMAD R13, R3, R11.reuse, R2.reuse ;  /* 0x0000000b030d7224 */ /* 0x180fe400078e0202 */
[----:B------:R-:W-:-:S02]  /*00e0*/  IMAD R3, R5, R11, R2 ;  /* 0x0000000b05037224 */ /* 0x000fc400078e0202 */
[----:B------:R-:W-:Y:S02]  /*00f0*/  IMAD R5, R5, R11, R8 ;  /* 0x0000000b05057224 */ /* 0x000fe400078e0208 */
[----:B----4-:R-:W-:-:S04]  /*0100*/  IMAD.WIDE R2, R3, 0x4, R6 ;  /* 0x0000000403027825 */ /* 0x010fc800078e0206 */
[--C-:B------:R-:W-:Y:S01]  /*0110*/  IMAD.WIDE R12, R13, 0x4, R6.reuse ;  /* 0x000000040d0c7825 */ /* 0x100fe200078e0206 */
[----:B--2---:R-:W2:Y:S03]  /*0120*/  LDG.E R22, desc[UR8][R2.64] ;  /* 0x0000000802167981 */ /* 0x004ea6000c1e1900 */
[----:B------:R-:W-:Y:S01]  /*0130*/  IMAD.WIDE R6, R5, 0x4, R6 ;  /* 0x0000000405067825 */ /* 0x000fe200078e0206 */
[----:B------:R-:W2:Y:S04]  /*0140*/  LDG.E R23, desc[UR8][R2.64+0x4] ;  /* 0x0000040802177981 */ /* 0x000ea8000c1e1900 */
[----:B------:R-:W3:Y:S04]  /*0150*/  LDG.E R20, desc[UR8][R2.64+0x80] ;  /* 0x0000800802147981 */ /* 0x000ee8000c1e1900 */
[----:B------:R-:W3:Y:S04]  /*0160*/  LDG.E R21, desc[UR8][R2.64+0x84] ;  /* 0x0000840802157981 */ /* 0x000ee8000c1e1900 */
[----:B------:R-:W4:Y:S04]  /*0170*/  LDG.E R10, desc[UR8][R12.64] ;  /* 0x000000080c0a7981 */ /* 0x000f28000c1e1900 */
[----:B------:R-:W4:Y:S04]  /*0180*/  LDG.E R11, desc[UR8][R12.64+0x4] ;  /* 0x000004080c0b7981 */ /* 0x000f28000c1e1900 */
[----:B------:R-:W5:Y:S04]  /*0190*/  LDG.E R8, desc[UR8][R12.64+0x80] ;  /* 0x000080080c087981 */ /* 0x000f68000c1e1900 */
[----:B------:R-:W5:Y:S04]  /*01a0*/  LDG.E R9, desc[UR8][R12.64+0x84] ;  /* 0x000084080c097981 */ /* 0x000f68000c1e1900 */
[----:B------:R-:W5:Y:S04]  /*01b0*/  LDG.E R18, desc[UR8][R6.64] ;  /* 0x0000000806127981 */ /* 0x000f68000c1e1900 */
[----:B------:R-:W5:Y:S04]  /*01c0*/  LDG.E R19, desc[UR8][R6.64+0x4] ;  /* 0x0000040806137981 */ /* 0x000f68000c1e1900 */
[----:B------:R-:W5:Y:S04]  /*01d0*/  LDG.E R16, desc[UR8][R6.64+0x80] ;  /* 0x0000800806107981 */ /* 0x000f68000c1e1900 */
[----:B------:R-:W5:Y:S01]  /*01e0*/  LDG.E R17, desc[UR8][R6.64+0x84] ;  /* 0x0000840806117981 */ /* 0x000f62000c1e1900 */
[----:B------:R-:W0:Y:S01]  /*01f0*/  S2UR UR6, SR_CgaCtaId ;  /* 0x00000000000679c3 */ /* 0x000e220000008800 */
[----:B------:R-:W-:-:S02]  /*0200*/  UMOV UR4, 0x400 ;  /* 0x0000040000047882 */ /* 0x000fc40000000000 */
[----:B------:R-:W-:Y:S01]  /*0210*/  UIADD3 UR5, UPT, UPT, UR4, 0x8000, URZ ;  /* 0x0000800004057890 */ /* 0x000fe2000fffe0ff */
[----:B------:R-:W-:Y:S01]  /*0220*/  IMAD R5, R15, 0x40, R0 ;  /* 0x000000400f057824 */ /* 0x000fe200078e0200 */
[----:B0-----:R-:W-:Y:S02]  /*0230*/  ULEA UR7, UR6, UR4, 0x18 ;  /* 0x0000000406077291 */ /* 0x001fe4000f8ec0ff */
[----:B------:R-:W-:Y:S02]  /*0240*/  UIADD3 UR4, UPT, UPT, UR4, 0x4000, URZ ;  /* 0x0000400004047890 */ /* 0x000fe4000fffe0ff */
[----:B------:R-:W-:Y:S02]  /*0250*/  ULEA UR5, UR6, UR5, 0x18 ;  /* 0x0000000506057291 */ /* 0x000fe4000f8ec0ff */
[----:B------:R-:W-:Y:S01]  /*0260*/  ULEA UR4, UR6, UR4, 0x18 ;  /* 0x0000000406047291 */ /* 0x000fe2000f8ec0ff */
[----:B------:R-:W-:-:S03]  /*0270*/  LEA R0, R5, UR7, 0x2 ;  /* 0x0000000705007c11 */ /* 0x000fc6000f8e10ff */
[C---:B------:R-:W-:Y:S02]  /*0280*/  LEA R24, R5.reuse, UR5, 0x2 ;  /* 0x0000000505187c11 */ /* 0x040fe4000f8e10ff */
[----:B------:R-:W-:Y:S02]  /*0290*/  LEA R5, R5, UR4, 0x2 ;  /* 0x0000000405057c11 */ /* 0x000fe4000f8e10ff */
[----:B------:R-:W-:Y:S02]  /*02a0*/  LEA R4, R4, UR5, 0x3 ;  /* 0x0000000504047c11 */ /* 0x000fe4000f8e18ff */
[----:B------:R-:W-:-:S03]  /*02b0*/  LEA R15, R15, UR4, 0x8 ;  /* 0x000000040f0f7c11 */ /* 0x000fc6000f8e40ff */
[----:B------:R-:W-:Y:S01]  /*02c0*/  VIADD R14, R4, 0x1000 ;  /* 0x00001000040e7836 */ /* 0x000fe20000000000 */
[----:B------:R-:W-:Y:S01]  /*02d0*/  UMOV UR4, 0x40 ;  /* 0x0000004000047882 */ /* 0x000fe20000000000 */
[----:B--2---:R0:W-:Y:S04]  /*02e0*/  STS.64 [R0], R22 ;  /* 0x0000001600007388 */ /* 0x0041e80000000a00 */
[----:B---3--:R0:W-:Y:S04]  /*02f0*/  STS.64 [R0+0x80], R20 ;  /* 0x0000801400007388 */ /* 0x0081e80000000a00 */
[----:B----4-:R0:W-:Y:S04]  /*0300*/  STS.64 [R24], R10 ;  /* 0x0000000a18007388 */ /* 0x0101e80000000a00 */
[----:B-----5:R0:W-:Y:S04]  /*0310*/  STS.64 [R24+0x80], R8 ;  /* 0x0000800818007388 */ /* 0x0201e80000000a00 */
[----:B------:R0:W-:Y:S04]  /*0320*/  STS.64 [R5], R18 ;  /* 0x0000001205007388 */ /* 0x0001e80000000a00 */
[----:B------:R0:W-:Y:S01]  /*0330*/  STS.64 [R5+0x80], R16 ;  /* 0x0000801005007388 */ /* 0x0001e20000000a00 */
[----:B------:R-:W-:Y:S06]  /*0340*/  BAR.SYNC.DEFER_BLOCKING 0x0 ;  /* 0x0000000000007b1d */ /* 0x000fec0000010000 */
[----:B------:R0:W1:Y:S04]  /*0350*/  LDS.64 R12, [R0] ;  /* 0x00000000000c7984 */ /* 0x0000680000000a00 */
[----:B------:R0:W2:Y:S02]  /*0360*/  LDS.64 R6, [R0+0x80] ;  /* 0x0000800000067984 */ /* 0x0000a40000000a00 */
.L_x_0:
[----:B0-----:R-:W-:Y:S04]  /*0370*/  LDS.64 R18, [R14+-0x1000] ;  /* 0xfff000000e127984 */ /* 0x001fe80000000a00 */
[----:B------:R-:W1:Y:S04]  /*0380*/  LDS.128 R8, [R15+UR4+-0x40] ;  /* 0xffffc0040f087984 */ /* 0x000e680008000c00 */
[----:B------:R-:W2:Y:S04]  /*0390*/  LDS.64 R4, [R14+-0xf80] ;  /* 0xfff080000e047984 */ /* 0x000ea80000000a00 */
[----:B------:R-:W0:Y:S04]  /*03a0*/  LDS.64 R16, [R14+-0xf00] ;  /* 0xfff100000e107984 */ /* 0x000e280000000a00 */
[----:B------:R-:W3:Y:S04]  /*03b0*/  LDS.64 R20, [R14+-0xe80] ;  /* 0xfff180000e147984 */ /* 0x000ee80000000a00 */
[----:B------:R-:W4:Y:S04]  /*03c0*/  LDS.64 R22, [R14+-0xe00] ;  /* 0xfff200000e167984 */ /* 0x000f280000000a00 */
[----:B------:R-:W5:Y:S01]  /*03d0*/  LDS.64 R24, [R14+-0xd80] ;  /* 0xfff280000e187984 */ /* 0x000f620000000a00 */
[----:B-1----:R-:W-:-:S02]  /*03e0*/  VIADDMNMX R27, R18, R8, R12, PT ;  /* 0x00000008121b7246 */ /* 0x002fc4000380010c */
[-C--:B------:R-:W-:Y:S02]  /*03f0*/  VIADDMNMX R26, R19, R8.reuse, R13, PT ;  /* 0x00000008131a7246 */ /* 0x080fe4000380010d */
[----:B------:R-:W1:Y:S01]  /*0400*/  LDS.64 R18, [R14+-0xd00] ;  /* 0xfff300000e127984 */ /* 0x000e620000000a00 */
[-C--:B--2---:R-:W-:Y:S02]  /*0410*/  VIADDMNMX R4, R4, R8.reuse, R6, PT ;  /* 0x0000000804047246 */ /* 0x084fe40003800106 */
[----:B------:R-:W-:Y:S01]  /*0420*/  VIADDMNMX R6, R5, R8, R7, PT ;  /* 0x0000000805067246 */ /* 0x000fe20003800107 */
[----:B------:R-:W2:Y:S01]  /*0430*/  LDS.64 R12, [R14+-0xc80] ;  /* 0xfff380000e0c7984 */ /* 0x000ea20000000a00 */
[-C--:B0-----:R-:W-:Y:S02]  /*0440*/  VIADDMNMX R8, R17, R9.reuse, R26, PT ;  /* 0x0000000911087246 */ /* 0x081fe4000380011a */
[-C--:B------:R-:W-:Y:S02]  /*0450*/  VIADDMNMX R27, R16, R9.reuse, R27, PT ;  /* 0x00000009101b7246 */ /* 0x080fe4000380011b */
[-C--:B---3--:R-:W-:Y:S01]  /*0460*/  VIADDMNMX R29, R20, R9.reuse, R4, PT ;  /* 0x00000009141d7246 */ /* 0x088fe20003800104 */
[----:B------:R-:W-:Y:S01]  /*0470*/  LDS.64 R16, [R14+-0xc00] ;  /* 0xfff400000e107984 */ /* 0x000fe20000000a00 */
[----:B------:R-:W-:-:S02]  /*0480*/  VIADDMNMX R26, R21, R9, R6, PT ;  /* 0x00000009151a7246 */ /* 0x000fc40003800106 */
[-C--:B----4-:R-:W-:Y:S01]  /*0490*/  VIADDMNMX R27, R22, R10.reuse, R27, PT ;  /* 0x0000000a161b7246 */ /* 0x090fe2000380011b */
[----:B------:R-:W0:Y:S01]  /*04a0*/  LDS.128 R4, [R15+UR4+-0x30] ;  /* 0xffffd0040f047984 */ /* 0x000e220008000c00 */
[-C--:B------:R-:W-:Y:S02]  /*04b0*/  VIADDMNMX R8, R23, R10.reuse, R8, PT ;  /* 0x0000000a17087246 */ /* 0x080fe40003800108 */
[-C--:B-----5:R-:W-:Y:S01]  /*04c0*/  VIADDMNMX R29, R24, R10.reuse, R29, PT ;  /* 0x0000000a181d7246 */ /* 0x0a0fe2000380011d */
[----:B------:R-:W3:Y:S01]  /*04d0*/  LDS.64 R20, [R14+-0xb80] ;  /* 0xfff480000e147984 */ /* 0x000ee20000000a00 */
[----:B------:R-:W-:-:S03]  /*04e0*/  VIADDMNMX R26, R25, R10, R26, PT ;  /* 0x0000000a191a7246 */ /* 0x000fc6000380011a */
[----:B------:R-:W4:Y:S04]  /*04f0*/  LDS.64 R22, [R14+-0xb00] ;  /* 0xfff500000e167984 */ /* 0x000f280000000a00 */
[----:B------:R-:W5:Y:S01]  /*0500*/  LDS.64 R24, [R14+-0xa80] ;  /* 0xfff580000e187984 */ /* 0x000f620000000a00 */
[-C--:B-1----:R-:W-:Y:S02]  /*0510*/  VIADDMNMX R27, R18, R11.reuse, R27, PT ;  /* 0x0000000b121b7246 */ /* 0x082fe4000380011b */
[-C--:B------:R-:W-:Y:S02]  /*0520*/  VIADDMNMX R10, R19, R11.reuse, R8, PT ;  /* 0x0000000b130a7246 */ /* 0x080fe40003800108 */
[----:B------:R-:W1:Y:S01]  /*0530*/  LDS.64 R8, [R14+-0xa00] ;  /* 0xfff600000e087984 */ /* 0x000e620000000a00 */
[----:B--2---:R-:W-:-:S02]  /*0540*/  VIADDMNMX R29, R12, R11, R29, PT ;  /* 0x0000000b0c1d7246 */ /* 0x004fc4000380011d */
[----:B------:R-:W-:Y:S01]  /*0550*/  VIADDMNMX R26, R13, R11, R26, PT ;  /* 0x0000000b0d1a7246 */ /* 0x000fe2000380011a */
[----:B------:R-:W2:Y:S04]  /*0560*/  LDS.64 R18, [R14+-0x980] ;  /* 0xfff680000e127984 */ /* 0x000ea80000000a00 */
[----:B------:R-:W2:Y:S01]  /*0570*/  LDS.64 R12, [R14+-0x900] ;  /* 0xfff700000e0c7984 */ /* 0x000ea20000000a00 */
[-C--:B0-----:R-:W-:Y:S02]  /*0580*/  VIADDMNMX R27, R16, R4.reuse, R27, PT ;  /* 0x00000004101b7246 */ /* 0x081fe4000380011b */
[-C--:B------:R-:W-:Y:S02]  /*0590*/  VIADDMNMX R10, R17, R4.reuse, R10, PT ;  /* 0x00000004110a7246 */ /* 0x080fe4000380010a */
[----:B------:R-:W0:Y:S01]  /*05a0*/  LDS.64 R16, [R14+-0x880] ;  /* 0xfff780000e107984 */ /* 0x000e220000000a00 */
[----:B---3--:R-:W-:-:S02]  /*05b0*/  VIADDMNMX R20, R20, R4, R29, PT ;  /* 0x0000000414147246 */ /* 0x008fc4000380011d */
[----:B------:R-:W-:Y:S02]  /*05c0*/  VIADDMNMX R26, R21, R4, R26, PT ;  /* 0x00000004151a7246 */ /* 0x000fe4000380011a */
[-C--:B----4-:R-:W-:Y:S02]  /*05d0*/  VIADDMNMX R10, R23, R5.reuse, R10, PT ;  /* 0x00000005170a7246 */ /* 0x090fe4000380010a */
[-C--:B------:R-:W-:Y:S02]  /*05e0*/  VIADDMNMX R27, R22, R5.reuse, R27, PT ;  /* 0x00000005161b7246 */ /* 0x080fe4000380011b */
[-C--:B-----5:R-:W-:Y:S01]  /*05f0*/  VIADDMNMX R21, R24, R5.reuse, R20, PT ;  /* 0x0000000518157246 */ /* 0x0a0fe20003800114 */
[----:B------:R-:W-:Y:S01]  /*0600*/  LDS.64 R22, [R14+-0x700] ;  /* 0xfff900000e167984 */ /* 0x000fe20000000a00 */
[----:B------:R-:W-:-:S03]  /*0610*/  VIADDMNMX R25, R25, R5, R26, PT ;  /* 0x0000000519197246 */ /* 0x000fc6000380011a */
[----:B------:R-:W-:Y:S01]  /*0620*/  LDS.64 R4, [R14+-0x800] ;  /* 0xfff800000e047984 */ /* 0x000fe20000000a00 */
[-C--:B-1----:R-:W-:Y:S02]  /*0630*/  VIADDMNMX R27, R8, R6.reuse, R27, PT ;  /* 0x00000006081b7246 */ /* 0x082fe4000380011b */
[-C--:B------:R-:W-:Y:S02]  /*0640*/  VIADDMNMX R26, R9, R6.reuse, R10, PT ;  /* 0x00000006091a7246 */ /* 0x080fe4000380010a */
[-C--:B--2---:R-:W-:Y:S01]  /*0650*/  VIADDMNMX R18, R18, R6.reuse, R21, PT ;  /* 0x0000000612127246 */ /* 0x084fe20003800115 */
[----:B------:R-:W1:Y:S01]  /*0660*/  LDS.128 R8, [R15+UR4+-0x20] ;  /* 0xffffe0040f087984 */ /* 0x000e620008000c00 */
[----:B------:R-:W-:Y:S02]  /*0670*/  VIADDMNMX R28, R19, R6, R25, PT ;  /* 0x00000006131c7246 */ /* 0x000fe40003800119 */
[-C--:B------:R-:W-:Y:S01]  /*0680*/  VIADDMNMX R27, R12, R7.reuse, R27, PT ;  /* 0x000000070c1b7246 */ /* 0x080fe2000380011b */
[----:B------:R-:W2:Y:S01]  /*0690*/  LDS.64 R20, [R14+-0x780] ;  /* 0xfff880000e147984 */ /* 0x000ea20000000a00 */
[----:B------:R-:W-:-:S03]  /*06a0*/  VIADDMNMX R6, R13, R7, R26, PT ;  /* 0x000000070d067246 */ /* 0x000fc6000380011a */
[----:B------:R-:W3:Y:S01]  /*06b0*/  LDS.64 R24, [R14+-0x680] ;  /* 0xfff980000e187984 */ /* 0x000ee20000000a00 */
[-C--:B0-----:R-:W-:Y:S02]  /*06c0*/  VIADDMNMX R29, R16, R7.reuse, R18, PT ;  /* 0x00000007101d7246 */ /* 0x081fe40003800112 */
[----:B------:R-:W-:Y:S01]  /*06d0*/  VIADDMNMX R28, R17, R7, R28, PT ;  /* 0x00000007111c7246 */ /* 0x000fe2000380011c */
[----:B------:R-:W0:Y:S04]  /*06e0*/  LDS.64 R12, [R14+-0x600] ;  /* 0xfffa00000e0c7984 */ /* 0x000e280000000a00 */
[----:B------:R-:W4:Y:S04]  /*06f0*/  LDS.64 R16, [R14+-0x580] ;  /* 0xfffa80000e107984 */ /* 0x000f280000000a00 */
[----:B------:R-:W5:Y:S01]  /*0700*/  LDS.64 R18, [R14+-0x500] ;  /* 0xfffb00000e127984 */ /* 0x000f620000000a00 */
[----:B-1----:R-:W-:-:S02]  /*0710*/  VIADDMNMX R4, R4, R8, R27, PT ;  /* 0x0000000804047246 */ /* 0x002fc4000380011b */
[-C--:B------:R-:W-:Y:S02]  /*0720*/  VIADDMNMX R6, R5, R8.reuse, R6, PT ;  /* 0x0000000805067246 */ /* 0x080fe40003800106 */
[-C--:B--2---:R-:W-:Y:S02]  /*0730*/  VIADDMNMX R20, R20, R8.reuse, R29, PT ;  /* 0x0000000814147246 */ /* 0x084fe4000380011d */
[----:B------:R-:W-:Y:S02]  /*0740*/  VIADDMNMX R28, R21, R8, R28, PT ;  /* 0x00000008151c7246 */ /* 0x000fe4000380011c */
[-C--:B------:R-:W-:Y:S02]  /*0750*/  VIADDMNMX R29, R22, R9.reuse, R4, PT ;  /* 0x00000009161d7246 */ /* 0x080fe40003800104 */
[-C--:B------:R-:W-:Y:S02]  /*0760*/  VIADDMNMX R26, R23, R9.reuse, R6, PT ;  /* 0x00000009171a7246 */ /* 0x080fe40003800106 */
[-C--:B---3--:R-:W-:Y:S01]  /*0770*/  VIADDMNMX R27, R24, R9.reuse, R20, PT ;  /* 0x00000009181b7246 */ /* 0x088fe20003800114 */
[----:B------:R-:W1:Y:S01]  /*0780*/  LDS.64 R22, [R14+-0x480] ;  /* 0xfffb80000e167984 */ /* 0x000e620000000a00 */
[----:B------:R-:W-:-:S02]  /*0790*/  VIADDMNMX R9, R25, R9, R28, PT ;  /* 0x0000000919097246 */ /* 0x000fc4000380011c */
[-C--:B0-----:R-:W-:Y:S01]  /*07a0*/  VIADDMNMX R25, R12, R10.reuse, R29, PT ;  /* 0x0000000a0c197246 */ /* 0x081fe2000380011d */
[----:B------:R-:W-:Y:S01]  /*07b0*/  LDS.64 R20, [R14+-0x400] ;  /* 0xfffc00000e147984 */ /* 0x000fe20000000a00 */
[-C--:B------:R-:W-:Y:S02]  /*07c0*/  VIADDMNMX R26, R13, R10.reuse, R26, PT ;  /* 0x0000000a0d1a7246 */ /* 0x080fe4000380011a */
[-C--:B----4-:R-:W-:Y:S01]  /*07d0*/  VIADDMNMX R24, R16, R10.reuse, R27, PT ;  /* 0x0000000a10187246 */ /* 0x090fe2000380011b */
[----:B------:R-:W0:Y:S01]  /*07e0*/  LDS.128 R4, [R15+UR4+-0x10] ;  /* 0xfffff0040f047984 */ /* 0x000e220008000c00 */
[----:B------:R-:W-:Y:S02]  /*07f0*/  VIADDMNMX R10, R17, R10, R9, PT ;  /* 0x0000000a110a7246 */ /* 0x000fe40003800109 */
[-C--:B-----5:R-:W-:Y:S01]  /*0800*/  VIADDMNMX R25, R18, R11.reuse, R25, PT ;  /* 0x0000000b12197246 */ /* 0x0a0fe20003800119 */
[----:B------:R-:W2:Y:S01]  /*0810*/  LDS.64 R12, [R14+-0x380] ;  /* 0xfffc80000e0c7984 */ /* 0x000ea20000000a00 */
[----:B------:R-:W-:-:S03]  /*0820*/  VIADDMNMX R26, R19, R11, R26, PT ;  /* 0x0000000b131a7246 */ /* 0x000fc6000380011a */
[----:B------:R-:W3:Y:S04]  /*0830*/  LDS.64 R8, [R14+-0x300] ;  /* 0xfffd00000e087984 */ /* 0x000ee80000000a00 */
[----:B------:R-:W4:Y:S04]  /*0840*/  LDS.64 R16, [R14+-0x280] ;  /* 0xfffd80000e107984 */ /* 0x000f280000000a00 */
[----:B------:R-:W5:Y:S01]  /*0850*/  LDS.64 R18, [R14+-0x200] ;  /* 0xfffe00000e127984 */ /* 0x000f620000000a00 */
[-C--:B-1----:R-:W-:Y:S02]  /*0860*/  VIADDMNMX R27, R22, R11.reuse, R24, PT ;  /* 0x0000000b161b7246 */ /* 0x082fe40003800118 */
[----:B------:R-:W-:-:S02]  /*0870*/  VIADDMNMX R10, R23, R11, R10, PT ;  /* 0x0000000b170a7246 */ /* 0x000fc4000380010a */
[----:B------:R-:W1:Y:S01]  /*0880*/  LDS.64 R22, [R14+-0x180] ;  /* 0xfffe80000e167984 */ /* 0x000e620000000a00 */
[----:B0-----:R-:W-:-:S03]  /*0890*/  VIADDMNMX R20, R20, R4, R25, PT ;  /* 0x0000000414147246 */ /* 0x001fc60003800119 */
[----:B------:R-:W0:Y:S01]  /*08a0*/  LDS.64 R24, [R14+-0x100] ;  /* 0xffff00000e187984 */ /* 0x000e220000000a00 */
[-C--:B------:R-:W-:Y:S02]  /*08b0*/  VIADDMNMX R26, R21, R4.reuse, R26, PT ;  /* 0x00000004151a7246 */ /* 0x080fe4000380011a */
[-C--:B--2---:R-:W-:Y:S02]  /*08c0*/  VIADDMNMX R27, R12, R4.reuse, R27, PT ;  /* 0x000000040c1b7246 */ /* 0x084fe4000380011b */
[----:B------:R-:W-:Y:S02]  /*08d0*/  VIADDMNMX R10, R13, R4, R10, PT ;  /* 0x000000040d0a7246 */ /* 0x000fe4000380010a */
[----:B------:R-:W2:Y:S01]  /*08e0*/  LDS.64 R12, [R14+-0x80] ;  /* 0xffff80000e0c7984 */ /* 0x000ea20000000a00 */
[-C--:B---3--:R-:W-:Y:S02]  /*08f0*/  VIADDMNMX R21, R8, R5.reuse, R20, PT ;  /* 0x0000000508157246 */ /* 0x088fe40003800114 */
[----:B------:R-:W-:-:S02]  /*0900*/  VIADDMNMX R4, R9, R5, R26, PT ;  /* 0x0000000509047246 */ /* 0x000fc4000380011a */
[-C--:B----4-:R-:W-:Y:S02]  /*0910*/  VIADDMNMX R27, R16, R5.reuse, R27, PT ;  /* 0x00000005101b7246 */ /* 0x090fe4000380011b */
[----:B------:R-:W-:Y:S02]  /*0920*/  VIADDMNMX R5, R17, R5, R10, PT ;  /* 0x0000000511057246 */ /* 0x000fe4000380010a */
[----:B------:R-:W-:Y:S01]  /*0930*/  LDS.64 R16, [R14] ;  /* 0x000000000e107984 */ /* 0x000fe20000000a00 */
[-C--:B-----5:R-:W-:Y:S02]  /*0940*/  VIADDMNMX R26, R18, R6.reuse, R21, PT ;  /* 0x00000006121a7246 */ /* 0x0a0fe40003800115 */
[-C--:B------:R-:W-:Y:S01]  /*0950*/  VIADDMNMX R4, R19, R6.reuse, R4, PT ;  /* 0x0000000613047246 */ /* 0x080fe20003800104 */
[----:B------:R-:W3:Y:S04]  /*0960*/  LDS.128 R8, [R15+UR4] ;  /* 0x000000040f087984 */ /* 0x000ee80008000c00 */
[----:B------:R-:W4:Y:S01]  /*0970*/  LDS.64 R20, [R14+0x80] ;  /* 0x000080000e147984 */ /* 0x000f220000000a00 */
[----:B-1----:R-:W-:-:S02]  /*0980*/  VIADDMNMX R29, R22, R6, R27, PT ;  /* 0x00000006161d7246 */ /* 0x002fc4000380011b */
[----:B------:R-:W-:Y:S02]  /*0990*/  VIADDMNMX R18, R23, R6, R5, PT ;  /* 0x0000000617127246 */ /* 0x000fe40003800105 */
[----:B------:R-:W1:Y:S01]  /*09a0*/  LDS.64 R22, [R14+0x100] ;  /* 0x000100000e167984 */ /* 0x000e620000000a00 */
[-C--:B0-----:R-:W-:Y:S02]  /*09b0*/  VIADDMNMX R27, R24, R7.reuse, R26, PT ;  /* 0x00000007181b7246 */ /* 0x081fe4000380011a */
[-C--:B------:R-:W-:Y:S02]  /*09c0*/  VIADDMNMX R6, R25, R7.reuse, R4, PT ;  /* 0x0000000719067246 */ /* 0x080fe40003800104 */
[----:B------:R-:W0:Y:S01]  /*09d0*/  LDS.64 R24, [R14+0x180] ;  /* 0x000180000e187984 */ /* 0x000e220000000a00 */
[----:B--2---:R-:W-:-:S03]  /*09e0*/  VIADDMNMX R29, R12, R7, R29, PT ;  /* 0x000000070c1d7246 */ /* 0x004fc6000380011d */
[----:B------:R-:W2:Y:S01]  /*09f0*/  LDS.64 R4, [R14+0x200] ;  /* 0x000200000e047984 */ /* 0x000ea20000000a00 */
[----:B------:R-:W-:-:S03]  /*0a00*/  VIADDMNMX R7, R13, R7, R18, PT ;  /* 0x000000070d077246 */ /* 0x000fc60003800112 */
[----:B------:R-:W5:Y:S04]  /*0a10*/  LDS.64 R18, [R14+0x280] ;  /* 0x000280000e127984 */ /* 0x000f680000000a00 */
[----:B------:R-:W5:Y:S01]  /*0a20*/  LDS.64 R12, [R14+0x300] ;  /* 0x000300000e0c7984 */ /* 0x000f620000000a00 */
[-C--:B---3--:R-:W-:Y:S02]  /*0a30*/  VIADDMNMX R27, R16, R8.reuse, R27, PT ;  /* 0x00000008101b7246 */ /* 0x088fe4000380011b */
[-C--:B------:R-:W-:Y:S02]  /*0a40*/  VIADDMNMX R6, R17, R8.reuse, R6, PT ;  /* 0x0000000811067246 */ /* 0x080fe40003800106 */
[----:B------:R-:W3:Y:S01]  /*0a50*/  LDS.64 R16, [R14+0x380] ;  /* 0x000380000e107984 */ /* 0x000ee20000000a00 */
[----:B----4-:R-:W-:-:S02]  /*0a60*/  VIADDMNMX R20, R20, R8, R29, PT ;  /* 0x0000000814147246 */ /* 0x010fc4000380011d */
[----:B------:R-:W-:Y:S02]  /*0a70*/  VIADDMNMX R8, R21, R8, R7, PT ;  /* 0x0000000815087246 */ /* 0x000fe40003800107 */
[-C--:B-1----:R-:W-:Y:S02]  /*0a80*/  VIADDMNMX R6, R23, R9.reuse, R6, PT ;  /* 0x0000000917067246 */ /* 0x082fe40003800106 */
[-C--:B------:R-:W-:Y:S02]  /*0a90*/  VIADDMNMX R27, R22, R9.reuse, R27, PT ;  /* 0x00000009161b7246 */ /* 0x080fe4000380011b */
[----:B------:R-:W-:Y:S01]  /*0aa0*/  LDS.64 R22, [R14+0x500] ;  /* 0x000500000e167984 */ /* 0x000fe20000000a00 */
[-C--:B0-----:R-:W-:Y:S02]  /*0ab0*/  VIADDMNMX R21, R24, R9.reuse, R20, PT ;  /* 0x0000000918157246 */ /* 0x081fe40003800114 */
[----:B------:R-:W-:Y:S02]  /*0ac0*/  VIADDMNMX R25, R25, R9, R8, PT ;  /* 0x0000000919197246 */ /* 0x000fe40003800108 */
[-C--:B--2---:R-:W-:Y:S01]  /*0ad0*/  VIADDMNMX R27, R4, R10.reuse, R27, PT ;  /* 0x0000000a041b7246 */ /* 0x084fe2000380011b */
[----:B------:R-:W-:Y:S01]  /*0ae0*/  LDS.64 R8, [R14+0x400] ;  /* 0x000400000e087984 */ /* 0x000fe20000000a00 */
[----:B------:R-:W-:-:S02]  /*0af0*/  VIADDMNMX R26, R5, R10, R6, PT ;  /* 0x0000000a051a7246 */ /* 0x000fc40003800106 */
[-C--:B-----5:R-:W-:Y:S01]  /*0b00*/  VIADDMNMX R18, R18, R10.reuse, R21, PT ;  /* 0x0000000a12127246 */ /* 0x0a0fe20003800115 */
[----:B------:R-:W0:Y:S01]  /*0b10*/  LDS.128 R4, [R15+UR4+0x10] ;  /* 0x000010040f047984 */ /* 0x000e220008000c00 */
[----:B------:R-:W-:Y:S02]  /*0b20*/  VIADDMNMX R28, R19, R10, R25, PT ;  /* 0x0000000a131c7246 */ /* 0x000fe40003800119 */
[-C--:B------:R-:W-:Y:S01]  /*0b30*/  VIADDMNMX R27, R12, R11.reuse, R27, PT ;  /* 0x0000000b0c1b7246 */ /* 0x080fe2000380011b */
[----:B------:R-:W1:Y:S01]  /*0b40*/  LDS.64 R20, [R14+0x480] ;  /* 0x000480000e147984 */ /* 0x000e620000000a00 */
[----:B------:R-:W-:-:S03]  /*0b50*/  VIADDMNMX R10, R13, R11, R26, PT ;  /* 0x0000000b0d0a7246 */ /* 0x000fc6000380011a */
[----:B------:R-:W2:Y:S01]  /*0b60*/  LDS.64 R24, [R14+0x580] ;  /* 0x000580000e187984 */ /* 0x000ea20000000a00 */
[----:B---3--:R-:W-:-:S03]  /*0b70*/  VIADDMNMX R29, R16, R11, R18, PT ;  /* 0x0000000b101d7246 */ /* 0x008fc60003800112 */
[----:B------:R-:W3:Y:S01]  /*0b80*/  LDS.64 R12, [R14+0x600] ;  /* 0x000600000e0c7984 */ /* 0x000ee20000000a00 */
[----:B------:R-:W-:-:S03]  /*0b90*/  VIADDMNMX R28, R17, R11, R28, PT ;  /* 0x0000000b111c7246 */ /* 0x000fc6000380011c */
[----:B------:R-:W4:Y:S04]  /*0ba0*/  LDS.64 R16, [R14+0x680] ;  /* 0x000680000e107984 */ /* 0x000f280000000a00 */
[----:B------:R-:W5:Y:S01]  /*0bb0*/  LDS.64 R18, [R14+0x700] ;  /* 0x000700000e127984 */ /* 0x000f620000000a00 */
[-C--:B0-----:R-:W-:Y:S02]  /*0bc0*/  VIADDMNMX R8, R8, R4.reuse, R27, PT ;  /* 0x0000000408087246 */ /* 0x081fe4000380011b */
[-C--:B------:R-:W-:Y:S02]  /*0bd0*/  VIADDMNMX R10, R9, R4.reuse, R10, PT ;  /* 0x00000004090a7246 */ /* 0x080fe4000380010a */
[-C--:B-1----:R-:W-:Y:S02]  /*0be0*/  VIADDMNMX R20, R20, R4.reuse, R29, PT ;  /* 0x0000000414147246 */ /* 0x082fe4000380011d */
[----:B------:R-:W-:-:S02]  /*0bf0*/  VIADDMNMX R28, R21, R4, R28, PT ;  /* 0x00000004151c7246 */ /* 0x000fc4000380011c */
[-C--:B------:R-:W-:Y:S02]  /*0c00*/  VIADDMNMX R29, R22, R5.reuse, R8, PT ;  /* 0x00000005161d7246 */ /* 0x080fe40003800108 */
[-C--:B------:R-:W-:Y:S02]  /*0c10*/  VIADDMNMX R23, R23, R5.reuse, R10, PT ;  /* 0x0000000517177246 */ /* 0x080fe4000380010a */
[-C--:B--2---:R-:W-:Y:S01]  /*0c20*/  VIADDMNMX R27, R24, R5.reuse, R20, PT ;  /* 0x00000005181b7246 */ /* 0x084fe20003800114 */
[----:B------:R-:W-:Y:S01]  /*0c30*/  LDS.128 R8, [R15+UR4+0x20] ;  /* 0x000020040f087984 */ /* 0x000fe20008000c00 */
[----:B------:R-:W-:Y:S02]  /*0c40*/  VIADDMNMX R25, R25, R5, R28, PT ;  /* 0x0000000519197246 */ /* 0x000fe4000380011c */
[-C--:B---3--:R-:W-:Y:S01]  /*0c50*/  VIADDMNMX R26, R12, R6.reuse, R29, PT ;  /* 0x000000060c1a7246 */ /* 0x088fe2000380011d */
[----:B------:R-:W0:Y:S01]  /*0c60*/  LDS.64 R4, [R14+0x780] ;  /* 0x000780000e047984 */ /* 0x000e220000000a00 */
[----:B------:R-:W-:-:S02]  /*0c70*/  VIADDMNMX R28, R13, R6, R23, PT ;  /* 0x000000060d1c7246 */ /* 0x000fc40003800117 */
[-C--:B----4-:R-:W-:Y:S01]  /*0c80*/  VIADDMNMX R27, R16, R6.reuse, R27, PT ;  /* 0x00000006101b7246 */ /* 0x090fe2000380011b */
[----:B------:R-:W1:Y:S01]  /*0c90*/  LDS.64 R20, [R14+0x800] ;  /* 0x000800000e147984 */ /* 0x000e620000000a00 */
[----:B------:R-:W-:Y:S02]  /*0ca0*/  VIADDMNMX R6, R17, R6, R25, PT ;  /* 0x0000000611067246 */ /* 0x000fe40003800119 */
[-C--:B-----5:R-:W-:Y:S01]  /*0cb0*/  VIADDMNMX R19, R19, R7.reuse, R28, PT ;  /* 0x0000000713137246 */ /* 0x0a0fe2000380011c */
[----:B------:R-:W2:Y:S01]  /*0cc0*/  LDS.64 R12, [R14+0x880] ;  /* 0x000880000e0c7984 */ /* 0x000ea20000000a00 */
[----:B------:R-:W-:-:S03]  /*0cd0*/  VIADDMNMX R29, R18, R7, R26, PT ;  /* 0x00000007121d7246 */ /* 0x000fc6000380011a */
[----:B------:R-:W3:Y:S04]  /*0ce0*/  LDS.64 R24, [R14+0x900] ;  /* 0x000900000e187984 */ /* 0x000ee80000000a00 */
[----:B------:R-:W4:Y:S04]  /*0cf0*/  LDS.64 R22, [R14+0x980] ;  /* 0x000980000e167984 */ /* 0x000f280000000a00 */
[----:B------:R-:W5:Y:S01]  /*0d00*/  LDS.64 R16, [R14+0xa00] ;  /* 0x000a00000e107984 */ /* 0x000f620000000a00 */
[-C--:B0-----:R-:W-:Y:S02]  /*0d10*/  VIADDMNMX R27, R4, R7.reuse, R27, PT ;  /* 0x00000007041b7246 */ /* 0x081fe4000380011b */
[----:B------:R-:W-:-:S02]  /*0d20*/  VIADDMNMX R5, R5, R7, R6, PT ;  /* 0x0000000705057246 */ /* 0x000fc40003800106 */
[-C--:B-1----:R-:W-:Y:S02]  /*0d30*/  VIADDMNMX R4, R21, R8.reuse, R19, PT ;  /* 0x0000000815047246 */ /* 0x082fe40003800113 */
[-C--:B------:R-:W-:Y:S01]  /*0d40*/  VIADDMNMX R29, R20, R8.reuse, R29, PT ;  /* 0x00000008141d7246 */ /* 0x080fe2000380011d */
[----:B------:R-:W0:Y:S01]  /*0d50*/  LDS.64 R18, [R14+0xa80] ;  /* 0x000a80000e127984 */ /* 0x000e220000000a00 */
[-C--:B--2---:R-:W-:Y:S02]  /*0d60*/  VIADDMNMX R6, R12, R8.reuse, R27, PT ;  /* 0x000000080c067246 */ /* 0x084fe4000380011b */
[----:B------:R-:W-:Y:S01]  /*0d70*/  VIADDMNMX R8, R13, R8, R5, PT ;  /* 0x000000080d087246 */ /* 0x000fe20003800105 */
[----:B------:R-:W1:Y:S01]  /*0d80*/  LDS.64 R20, [R14+0xb00] ;  /* 0x000b00000e147984 */ /* 0x000e620000000a00 */
[-C--:B---3--:R-:W-:Y:S02]  /*0d90*/  VIADDMNMX R27, R24, R9.reuse, R29, PT ;  /* 0x00000009181b7246 */ /* 0x088fe4000380011d */
[-C--:B------:R-:W-:Y:S01]  /*0da0*/  VIADDMNMX R25, R25, R9.reuse, R4, PT ;  /* 0x0000000919197246 */ /* 0x080fe20003800104 */
[----:B------:R-:W2:Y:S01]  /*0db0*/  LDS.64 R12, [R14+0xb80] ;  /* 0x000b80000e0c7984 */ /* 0x000ea20000000a00 */
[----:B----4-:R-:W-:-:S02]  /*0dc0*/  VIADDMNMX R29, R22, R9, R6, PT ;  /* 0x00000009161d7246 */ /* 0x010fc40003800106 */
[----:B------:R-:W-:Y:S01]  /*0dd0*/  VIADDMNMX R24, R23, R9, R8, PT ;  /* 0x0000000917187246 */ /* 0x000fe20003800108 */
[----:B------:R-:W-:Y:S01]  /*0de0*/  LDS.128 R4, [R15+UR4+0x30] ;  /* 0x000030040f047984 */ /* 0x000fe20008000c00 */
[-C--:B-----5:R-:W-:Y:S01]  /*0df0*/  VIADDMNMX R16, R16, R10.reuse, R27, PT ;  /* 0x0000000a10107246 */ /* 0x0a0fe2000380011b */
[----:B------:R-:W-:Y:S01]  /*0e00*/  UIADD3 UR4, UPT, UPT, UR4, 0x80, URZ ;  /* 0x0000008004047890 */ /* 0x000fe2000fffe0ff */
[-C--:B------:R-:W-:Y:S01]  /*0e10*/  VIADDMNMX R26, R17, R10.reuse, R25, PT ;  /* 0x0000000a111a7246 */ /* 0x080fe20003800119 */
[----:B------:R-:W3:Y:S02]  /*0e20*/  LDS.64 R22, [R14+0xc00] ;  /* 0x000c00000e167984 */ /* 0x000ee40000000a00 */
[----:B------:R-:W-:Y:S02]  /*0e30*/  UISETP.NE.AND UP0, UPT, UR4, 0x140, UPT ;  /* 0x000001400400788c */ /* 0x000fe4000bf05270 */
[----:B------:R-:W4:Y:S01]  /*0e40*/  LDS.64 R8, [R14+0xc80] ;  /* 0x000c80000e087984 */ /* 0x000f220000000a00 */
[----:B0-----:R-:W-:-:S02]  /*0e50*/  VIADDMNMX R29, R18, R10, R29, PT ;  /* 0x0000000a121d7246 */ /* 0x001fc4000380011d */
[----:B------:R-:W-:Y:S02]  /*0e60*/  VIADDMNMX R24, R19, R10, R24, PT ;  /* 0x0000000a13187246 */ /* 0x000fe40003800118 */
[-C--:B-1----:R-:W-:Y:S01]  /*0e70*/  VIADDMNMX R25, R20, R11.reuse, R16, PT ;  /* 0x0000000b14197246 */ /* 0x082fe20003800110 */
[----:B------:R-:W0:Y:S01]  /*0e80*/  LDS.64 R18, [R14+0xd00] ;  /* 0x000d00000e127984 */ /* 0x000e220000000a00 */
[-C--:B------:R-:W-:Y:S02]  /*0e90*/  VIADDMNMX R20, R21, R11.reuse, R26, PT ;  /* 0x0000000b15147246 */ /* 0x080fe4000380011a */
[-C--:B--2---:R-:W-:Y:S01]  /*0ea0*/  VIADDMNMX R21, R12, R11.reuse, R29, PT ;  /* 0x0000000b0c157246 */ /* 0x084fe2000380011d */
[----:B------:R-:W1:Y:S01]  /*0eb0*/  LDS.64 R16, [R14+0xd80] ;  /* 0x000d80000e107984 */ /* 0x000e620000000a00 */
[----:B------:R-:W-:-:S03]  /*0ec0*/  VIADDMNMX R24, R13, R11, R24, PT ;  /* 0x0000000b0d187246 */ /* 0x000fc60003800118 */
[----:B------:R-:W2:Y:S01]  /*0ed0*/  LDS.64 R10, [R14+0xe00] ;  /* 0x000e00000e0a7984 */ /* 0x000ea20000000a00 */
[----:B---3--:R-:W-:-:S03]  /*0ee0*/  VIADDMNMX R25, R22, R4, R25, PT ;  /* 0x0000000416197246 */ /* 0x008fc60003800119 */
[----:B------:R-:W3:Y:S01]  /*0ef0*/  LDS.64 R12, [R14+0xe80] ;  /* 0x000e80000e0c7984 */ /* 0x000ee20000000a00 */
[-C--:B------:R-:W-:Y:S02]  /*0f00*/  VIADDMNMX R26, R23, R4.reuse, R20, PT ;  /* 0x00000004171a7246 */ /* 0x080fe40003800114 */
[-C--:B----4-:R-:W-:Y:S01]  /*0f10*/  VIADDMNMX R8, R8, R4.reuse, R21, PT ;  /* 0x0000000408087246 */ /* 0x090fe20003800115 */
[----:B------:R-:W4:Y:S01]  /*0f20*/  LDS.64 R22, [R14+0xf00] ;  /* 0x000f00000e167984 */ /* 0x000f220000000a00 */
[----:B------:R-:W-:-:S03]  /*0f30*/  VIADDMNMX R24, R9, R4, R24, PT ;  /* 0x0000000409187246 */ /* 0x000fc60003800118 */
[----:B------:R5:W4:Y:S02]  /*0f40*/  LDS.64 R20, [R14+0xf80] ;  /* 0x000f80000e147984 */ /* 0x000b240000000a00 */
[----:B-----5:R-:W-:Y:S01]  /*0f50*/  VIADD R14, R14, 0x2000 ;  /* 0x000020000e0e7836 */ /* 0x020fe20000000000 */
[-C--:B0-----:R-:W-:Y:S02]  /*0f60*/  VIADDMNMX R25, R18, R5.reuse, R25, PT ;  /* 0x0000000512197246 */ /* 0x081fe40003800119 */
[-C--:B------:R-:W-:Y:S02]  /*0f70*/  VIADDMNMX R19, R19, R5.reuse, R26, PT ;  /* 0x0000000513137246 */ /* 0x080fe4000380011a */
[-C--:B-1----:R-:W-:Y:S02]  /*0f80*/  VIADDMNMX R9, R16, R5.reuse, R8, PT ;  /* 0x0000000510097246 */ /* 0x082fe40003800108 */
[----:B------:R-:W-:Y:S02]  /*0f90*/  VIADDMNMX R17, R17, R5, R24, PT ;  /* 0x0000000511117246 */ /* 0x000fe40003800118 */
[----:B--2---:R-:W-:-:S02]  /*0fa0*/  VIADDMNMX R10, R10, R6, R25, PT ;  /* 0x000000060a0a7246 */ /* 0x004fc40003800119 */
[-C--:B------:R-:W-:Y:S02]  /*0fb0*/  VIADDMNMX R4, R11, R6.reuse, R19, PT ;  /* 0x000000060b047246 */ /* 0x080fe40003800113 */
[-C--:B---3--:R-:W-:Y:S02]  /*0fc0*/  VIADDMNMX R9, R12, R6.reuse, R9, PT ;  /* 0x000000060c097246 */ /* 0x088fe40003800109 */
[----:B------:R-:W-:Y:S02]  /*0fd0*/  VIADDMNMX R8, R13, R6, R17, PT ;  /* 0x000000060d087246 */ /* 0x000fe40003800111 */
[-C--:B----4-:R-:W-:Y:S02]  /*0fe0*/  VIADDMNMX R12, R22, R7.reuse, R10, PT ;  /* 0x00000007160c7246 */ /* 0x090fe4000380010a */
[-C--:B------:R-:W-:Y:S02]  /*0ff0*/  VIADDMNMX R13, R23, R7.reuse, R4, PT ;  /* 0x00000007170d7246 */ /* 0x080fe40003800104 */
[----:B------:R-:W-:-:S02]  /*1000*/  VIADDMNMX R6, R20, R7, R9, PT ;  /* 0x0000000714067246 */ /* 0x000fc40003800109 */
[----:B------:R-:W-:Y:S01]  /*1010*/  VIADDMNMX R7, R21, R7, R8, PT ;  /* 0x0000000715077246 */ /* 0x000fe20003800108 */
[----:B------:R-:W-:Y:S06]  /*1020*/  BRA.U UP0, `(.L_x_0) ;  /* 0xfffffff100d07547 */ /* 0x000fec000b83ffff */
[----:B------:R-:W-:Y:S04]  /*1030*/  STS.64 [R0], R12 ;  /* 0x0000000c00007388 */ /* 0x000fe80000000a00 */
[----:B------:R-:W-:Y:S04]  /*1040*/  STS.64 [R0+0x80], R6 ;  /* 0x0000800600007388 */ /* 0x000fe80000000a00 */
[----:B------:R-:W-:Y:S04]  /*1050*/  STG.E desc[UR8][R2.64], R12 ;  /* 0x0000000c02007986 */ /* 0x000fe8000c101908 */
[----:B------:R-:W-:Y:S04]  /*1060*/  STG.E desc[UR8][R2.64+0x4], R13 ;  /* 0x0000040d02007986 */ /* 0x000fe8000c101908 */
[----:B------:R-:W-:Y:S04]  /*1070*/  STG.E desc[UR8][R2.64+0x80], R6 ;  /* 0x0000800602007986 */ /* 0x000fe8000c101908 */
[----:B------:R-:W-:Y:S01]  /*1080*/  STG.E desc[UR8][R2.64+0x84], R7 ;  /* 0x0000840702007986 */ /* 0x000fe2000c101908 */
[----:B------:R-:W-:Y:S05]  /*1090*/  EXIT ;  /* 0x000000000000794d */ /* 0x000fea0003800000 */
.L_x_1:
[----:B------:R-:W-:-:S00]  /*10a0*/  BRA `(.L_x_1) ;  /* 0xfffffffc00fc7947 */ /* 0x000fc0000383ffff */
[----:B------:R-:W-:-:S00]  /*10b0*/  NOP ;  /* 0x0000000000007918 */ /* 0x000fc00000000000 */
        /* <DEDUP_REMOVED lines=12> */
.L_x_6:


//--------------------- .text._Z6phase2Piii       --------------------------
	.section	.text._Z6phase2Piii,"ax",@progbits
	.align	128
        .global         _Z6phase2Piii
        .type           _Z6phase2Piii,@function
        .size           _Z6phase2Piii,(.L_x_7 - _Z6phase2Piii)
        .other          _Z6phase2Piii,@"STO_CUDA_ENTRY STV_DEFAULT"
_Z6phase2Piii:
.text._Z6phase2Piii:
[----:B------:R-:W-:Y:S01]  /*0000*/  LDC R1, c[0x0][0x37c] ;  /* 0x0000df00ff017b82 */ /* 0x000fe20000000800 */
[----:B------:R-:W0:Y:S07]  /*0010*/  S2R R0, SR_TID.X ;  /* 0x0000000000007919 */ /* 0x000e2e0000002100 */
[----:B------:R-:W1:Y:S01]  /*0020*/  LDC.64 R10, c[0x0][0x388] ;  /* 0x0000e200ff0a7b82 */ /* 0x000e620000000a00 */
[----:B------:R-:W2:Y:S01]  /*0030*/  LDCU.64 UR8, c[0x0][0x358] ;  /* 0x00006b00ff0877ac */ /* 0x000ea20008000a00 */
[----:B------:R-:W1:Y:S01]  /*0040*/  S2R R15, SR_TID.Y ;  /* 0x00000000000f7919 */ /* 0x000e620000002200 */
[----:B------:R-:W3:Y:S05]  /*0050*/  S2R R3, SR_CTAID.Y ;  /* 0x0000000000037919 */ /* 0x000eea0000002600 */
[----:B------:R-:W4:Y:S01]  /*0060*/  LDC.64 R8, c[0x0][0x380] ;  /* 0x0000e000ff087b82 */ /* 0x000f220000000a00 */
[----:B0-----:R-:W-:-:S02]  /*0070*/  IMAD.SHL.U32 R0, R0, 0x2, RZ ;  /* 0x0000000200007824 */ /* 0x001fc400078e00ff */
[C-C-:B-1----:R-:W-:Y:S02]  /*0080*/  IMAD R5, R10.reuse, 0x40, R15.reuse ;  /* 0x000000400a057824 */ /* 0x142fe400078e020f */
[--C-:B------:R-:W-:Y:S02]  /*0090*/  IMAD R2, R10, 0x40, R0.reuse ;  /* 0x000000400a027824 */ /* 0x100fe400078e0200 */
[C---:B---3--:R-:W-:Y:S02]  /*00a0*/  IMAD R4, R3.reuse, 0x40, R0 ;  /* 0x0000004003047824 */ /* 0x048fe400078e0200 */
[----:B------:R-:W-:Y:S02]  /*00b0*/  IMAD R3, R3, 0x40, R15 ;  /* 0x0000004003037824 */ /* 0x000fe400078e020f */
[CC--:B------:R-:W-:Y:S02]  /*00c0*/  IMAD R7, R5.reuse, R11.reuse, R2 ;  /* 0x0000000b05077224 */ /* 0x0c0fe400078e0202 */
        /* <DEDUP_REMOVED lines=27> */
[----:B------:R-:W-:Y:S01]  /*0280*/  LEA R16, R16, UR4, 0x2 ;  /* 0x0000000410107c11 */ /* 0x000fe2000f8e10ff */
[----:B--2---:R0:W-:Y:S04]  /*0290*/  STS.64 [R17], R18 ;  /* 0x0000001211007388 */ /* 0x0041e80000000a00 */
[----:B---3--:R1:W-:Y:S04]  /*02a0*/  STS.64 [R17+0x80], R20 ;  /* 0x0000801411007388 */ /* 0x0083e80000000a00 */
[----:B----4-:R1:W-:Y:S04]  /*02b0*/  STS.64 [R14], R22 ;  /* 0x000000160e007388 */ /* 0x0103e80000000a00 */
[----:B-----5:R1:W-:Y:S04]  /*02c0*/  STS.64 [R14+0x80], R24 ;  /* 0x000080180e007388 */ /* 0x0203e80000000a00 */
[----:B------:R1:W-:Y:S04]  /*02d0*/  STS.64 [R16], R26 ;  /* 0x0000001a10007388 */ /* 0x0003e80000000a00 */
[----:B------:R1:W-:Y:S01]  /*02e0*/  STS.64 [R16+0x80], R28 ;  /* 0x0000801c10007388 */ /* 0x0003e20000000a00 */
[----:B------:R-:W-:Y:S06]  /*02f0*/  BAR.SYNC.DEFER_BLOCKING 0x0 ;  /* 0x0000000000007b1d */ /* 0x000fec0000010000 */
[----:B------:R1:W2:Y:S04]  /*0300*/  LDS.64 R4, [R16] ;  /* 0x0000000010047984 */ /* 0x0002a80000000a00 */
[----:B------:R1:W3:Y:S04]  /*0310*/  LDS.64 R2, [R16+0x80] ;  /* 0x0000800010027984 */ /* 0x0002e80000000a00 */
[----:B------:R1:W4:Y:S04]  /*0320*/  LDS.64 R12, [R14] ;  /* 0x000000000e0c7984 */ /* 0x0003280000000a00 */
[----:B------:R1:W1:Y:S01]  /*0330*/  LDS.64 R10, [R14+0x80] ;  /* 0x000080000e0a7984 */ /* 0x0002620000000a00 */
[----:B0-----:R-:W-:-:S07]  /*0340*/  IMAD.MOV.U32 R18, RZ, RZ, RZ ;  /* 0x000000ffff127224 */ /* 0x001fce00078e00ff */
.L_x_2:
[----:B-1----:R-:W-:Y:S02]  /*0350*/  IMAD R20, R15, 0x40, R18 ;  /* 0x000000400f147824 */ /* 0x002fe400078e0212 */
[C---:B------:R-:W-:Y:S02]  /*0360*/  IMAD R22, R18.reuse, 0x40, R0 ;  /* 0x0000004012167824 */ /* 0x040fe400078e0200 */
[----:B------:R-:W-:Y:S01]  /*0370*/  VIADD R18, R18, 0x20 ;  /* 0x0000002012127836 */ /* 0x000fe20000000000 */
[----:B------:R-:W-:Y:S02]  /*0380*/  LEA R17, R20, UR4, 0x2 ;  /* 0x0000000414117c11 */ /* 0x000fe4000f8e10ff */
[----:B------:R-:W-:Y:S02]  /*0390*/  LEA R19, R22, UR7, 0x2 ;  /* 0x0000000716137c11 */ /* 0x000fe4000f8e10ff */
[----:B------:R-:W-:Y:S01]  /*03a0*/  LEA R20, R20, UR7, 0x2 ;  /* 0x0000000714147c11 */ /* 0x000fe2000f8e10ff */
[----:B------:R-:W-:Y:S01]  /*03b0*/  LDS R21, [R17] ;  /* 0x0000000011157984 */ /* 0x000fe20000000800 */
[----:B------:R-:W-:-:S02]  /*03c0*/  LEA R22, R22, UR5, 0x2 ;  /* 0x0000000516167c11 */ /* 0x000fc4000f8e10ff */
[----:B------:R-:W-:Y:S01]  /*03d0*/  ISETP.NE.AND P0, PT, R18, 0x40, PT ;  /* 0x000000401200780c */ /* 0x000fe20003f05270 */
[----:B------:R-:W2:Y:S02]  /*03e0*/  LDS R23, [R19] ;  /* 0x0000000013177984 */ /* 0x000ea40000000800 */
[----:B--2---:R-:W-:-:S05]  /*03f0*/  VIADDMNMX R21, R23, R21, R4, PT ;  /* 0x0000001517157246 */ /* 0x004fca0003800104 */
[----:B------:R-:W-:Y:S04]  /*0400*/  STS [R16], R21 ;  /* 0x0000001510007388 */ /* 0x000fe80000000800 */
[----:B------:R-:W-:Y:S04]  /*0410*/  LDS R4, [R17] ;  /* 0x0000000011047984 */ /* 0x000fe80000000800 */
[----:B0-----:R-:W0:Y:S02]  /*0420*/  LDS R23, [R19+0x4] ;  /* 0x0000040013177984 */ /* 0x001e240000000800 */
[----:B0-----:R-:W-:-:S05]  /*0430*/  VIADDMNMX R5, R23, R4, R5, PT ;  /* 0x0000000417057246 */ /* 0x001fca0003800105 */
[----:B------:R-:W-:Y:S04]  /*0440*/  STS [R16+0x4], R5 ;  /* 0x0000040510007388 */ /* 0x000fe80000000800 */
[----:B------:R-:W-:Y:S04]  /*0450*/  LDS R23, [R17] ;  /* 0x0000000011177984 */ /* 0x000fe80000000800 */
[----:B------:R-:W3:Y:S02]  /*0460*/  LDS R4, [R19+0x80] ;  /* 0x0000800013047984 */ /* 0x000ee40000000800 */
[----:B---3--:R-:W-:-:S05]  /*0470*/  VIADDMNMX R23, R4, R23, R2, PT ;  /* 0x0000001704177246 */ /* 0x008fca0003800102 */
[----:B------:R-:W-:Y:S04]  /*0480*/  STS [R16+0x80], R23 ;  /* 0x0000801710007388 */ /* 0x000fe80000000800 */
[----:B------:R-:W-:Y:S04]  /*0490*/  LDS R2, [R17] ;  /* 0x0000000011027984 */ /* 0x000fe80000000800 */
[----:B------:R-:W0:Y:S02]  /*04a0*/  LDS R4, [R19+0x84] ;  /* 0x0000840013047984 */ /* 0x000e240000000800 */
[----:B0-----:R-:W-:-:S05]  /*04b0*/  VIADDMNMX R3, R4, R2, R3, PT ;  /* 0x0000000204037246 */ /* 0x001fca0003800103 */
[----:B------:R-:W-:Y:S04]  /*04c0*/  STS [R16+0x84], R3 ;  /* 0x0000840310007388 */ /* 0x000fe80000000800 */
[----:B------:R-:W-:Y:S04]  /*04d0*/  LDS R2, [R20] ;  /* 0x0000000014027984 */ /* 0x000fe80000000800 */
[----:B------:R-:W4:Y:S02]  /*04e0*/  LDS R25, [R22] ;  /* 0x0000000016197984 */ /* 0x000f240000000800 */
[----:B----4-:R-:W-:-:S05]  /*04f0*/  VIADDMNMX R25, R25, R2, R12, PT ;  /* 0x0000000219197246 */ /* 0x010fca000380010c */
[----:B------:R-:W-:Y:S04]  /*0500*/  STS [R14], R25 ;  /* 0x000000190e007388 */ /* 0x000fe80000000800 */
[----:B------:R-:W0:Y:S02]  /*0510*/  LDS R4, [R22+0x4] ;  /* 0x0000040016047984 */ /* 0x000e240000000800 */
[----:B0-----:R-:W-:-:S05]  /*0520*/  VIADDMNMX R13, R4, R2, R13, PT ;  /* 0x00000002040d7246 */ /* 0x001fca000380010d */
[----:B------:R-:W-:Y:S04]  /*0530*/  STS [R14+0x4], R13 ;  /* 0x0000040d0e007388 */ /* 0x000fe80000000800 */
[----:B------:R-:W0:Y:S02]  /*0540*/  LDS R27, [R22+0x80] ;  /* 0x00008000161b7984 */ /* 0x000e240000000800 */
[----:B0-----:R-:W-:-:S05]  /*0550*/  VIADDMNMX R27, R27, R2, R10, PT ;  /* 0x000000021b1b7246 */ /* 0x001fca000380010a */
[----:B------:R-:W-:Y:S04]  /*0560*/  STS [R14+0x80], R27 ;  /* 0x0000801b0e007388 */ /* 0x000fe80000000800 */
[----:B------:R-:W0:Y:S02]  /*0570*/  LDS R4, [R22+0x84] ;  /* 0x0000840016047984 */ /* 0x000e240000000800 */
[----:B0-----:R-:W-:-:S05]  /*0580*/  VIADDMNMX R11, R4, R2, R11, PT ;  /* 0x00000002040b7246 */ /* 0x001fca000380010b */
[----:B------:R-:W-:Y:S04]  /*0590*/  STS [R14+0x84], R11 ;  /* 0x0000840b0e007388 */ /* 0x000fe80000000800 */
[----:B------:R-:W-:Y:S04]  /*05a0*/  LDS R2, [R17+0x4] ;  /* 0x0000040011027984 */ /* 0x000fe80000000800 */
[----:B------:R-:W0:Y:S02]  /*05b0*/  LDS R4, [R19+0x100] ;  /* 0x0001000013047984 */ /* 0x000e240000000800 */
[----:B0-----:R-:W-:-:S05]  /*05c0*/  VIADDMNMX R21, R4, R2, R21, PT ;  /* 0x0000000204157246 */ /* 0x001fca0003800115 */
[----:B------:R-:W-:Y:S04]  /*05d0*/  STS [R16], R21 ;  /* 0x0000001510007388 */ /* 0x000fe80000000800 */
[----:B------:R-:W0:Y:S02]  /*05e0*/  LDS R4, [R19+0x104] ;  /* 0x0001040013047984 */ /* 0x000e240000000800 */
[----:B0-----:R-:W-:-:S05]  /*05f0*/  VIADDMNMX R5, R4, R2, R5, PT ;  /* 0x0000000204057246 */ /* 0x001fca0003800105 */
[----:B------:R-:W-:Y:S04]  /*0600*/  STS [R16+0x4], R5 ;  /* 0x0000040510007388 */ /* 0x000fe80000000800 */
[----:B------:R-:W-:Y:S04]  /*0610*/  LDS R2, [R17+0x4] ;  /* 0x0000040011027984 */ /* 0x000fe80000000800 */
        /* <DEDUP_REMOVED lines=874> */
[----:B------:R0:W-:Y:S01]  /*3cc0*/  STS [R14+0x84], R11 ;  /* 0x0000840b0e007388 */ /* 0x0001e20000000800 */
[----:B------:R-:W-:Y:S05]  /*3cd0*/  @P0 BRA `(.L_x_2) ;  /* 0xffffffc4009c0947 */ /* 0x000fea000383ffff */
[----:B------:R-:W-:Y:S04]  /*3ce0*/  STG.E desc[UR8][R6.64], R12 ;  /* 0x0000000c06007986 */ /* 0x000fe8000c101908 */
[----:B------:R-:W-:Y:S04]  /*3cf0*/  STG.E desc[UR8][R6.64+0x4], R13 ;  /* 0x0000040d06007986 */ /* 0x000fe8000c101908 */
[----:B------:R-:W-:Y:S04]  /*3d00*/  STG.E desc[UR8][R6.64+0x80], R10 ;  /* 0x0000800a06007986 */ /* 0x000fe8000c101908 */
[----:B------:R-:W-:Y:S04]  /*3d10*/  STG.E desc[UR8][R6.64+0x84], R11 ;  /* 0x0000840b06007986 */ /* 0x000fe8000c101908 */
[----:B------:R-:W-:Y:S04]  /*3d20*/  STG.E desc[UR8][R8.64], R4 ;  /* 0x0000000408007986 */ /* 0x000fe8000c101908 */
[----:B------:R-:W-:Y:S04]  /*3d30*/  STG.E desc[UR8][R8.64+0x4], R5 ;  /* 0x0000040508007986 */ /* 0x000fe8000c101908 */
[----:B------:R-:W-:Y:S04]  /*3d40*/  STG.E desc[UR8][R8.64+0x80], R2 ;  /* 0x0000800208007986 */ /* 0x000fe8000c101908 */
[----:B------:R-:W-:Y:S01]  /*3d50*/  STG.E desc[UR8][R8.64+0x84], R3 ;  /* 0x0000840308007986 */ /* 0x000fe2000c101908 */
[----:B------:R-:W-:Y:S05]  /*3d60*/  EXIT ;  /* 0x000000000000794d */ /* 0x000fea0003800000 */
.L_x_3:
        /* <DEDUP_REMOVED lines=9> */
.L_x_7:


//--------------------- .text._Z6phase1Piii       --------------------------
	.section	.text._Z6phase1Piii,"ax",@progbits
	.align	128
        .global         _Z6phase1Piii
        .type           _Z6phase1Piii,@function
        .size           _Z6phase1Piii,(.L_x_8 - _Z6phase1Piii)
        .other          _Z6phase1Piii,@"STO_CUDA_ENTRY STV_DEFAULT"
_Z6phase1Piii:
.text._Z6phase1Piii:
[----:B------:R-:W-:Y:S01]  /*0000*/  LDC R1, c[0x0][0x37c] ;  /* 0x0000df00ff017b82 */ /* 0x000fe20000000800 */
[----:B------:R-:W0:Y:S07]  /*0010*/  S2R R0, SR_TID.X ;  /* 0x0000000000007919 */ /* 0x000e2e0000002100 */
[----:B------:R-:W1:Y:S01]  /*0020*/  LDC.64 R8, c[0x0][0x388] ;  /* 0x0000e200ff087b82 */ /* 0x000e620000000a00 */
[----:B------:R-:W2:Y:S01]  /*0030*/  LDCU.64 UR6, c[0x0][0x358] ;  /* 0x00006b00ff0677ac */ /* 0x000ea20008000a00 */
[----:B------:R-:W1:Y:S06]  /*0040*/  S2R R5, SR_TID.Y ;  /* 0x0000000000057919 */ /* 0x000e6c0000002200 */
[----:B------:R-:W3:Y:S01]  /*0050*/  LDC.64 R2, c[0x0][0x380] ;  /* 0x0000e000ff027b82 */ /* 0x000ee20000000a00 */
[----:B0-----:R-:W-:-:S02]  /*0060*/  IMAD.SHL.U32 R0, R0, 0x2, RZ ;  /* 0x0000000200007824 */ /* 0x001fc400078e00ff */
[C---:B-1----:R-:W-:Y:S02]  /*0070*/  IMAD R6, R8.reuse, 0x40, R5 ;  /* 0x0000004008067824 */ /* 0x042fe400078e0205 */
[----:B------:R-:W-:-:S04]  /*0080*/  IMAD R4, R8, 0x40, R0 ;  /* 0x0000004008047824 */ /* 0x000fc800078e0200 */
[----:B------:R-:W-:-:S04]  /*0090*/  IMAD R7, R6, R9, R4 ;  /* 0x0000000906077224 */ /* 0x000fc800078e0204 */
[----:B---3--:R-:W-:-:S05]  /*00a0*/  IMAD.WIDE R2, R7, 0x4, R2 ;  /* 0x0000000407027825 */ /* 0x008fca00078e0202 */
[----:B--2---:R-:W2:Y:S04]  /*00b0*/  LDG.E R8, desc[UR6][R2.64] ;  /* 0x0000000602087981 */ /* 0x004ea8000c1e1900 */
[----:B------:R-:W2:Y:S04]  /*00c0*/  LDG.E R9, desc[UR6][R2.64+0x4] ;  /* 0x0000040602097981 */ /* 0x000ea8000c1e1900 */
[----:B------:R-:W3:Y:S04]  /*00d0*/  LDG.E R10, desc[UR6][R2.64+0x80] ;  /* 0x00008006020a7981 */ /* 0x000ee8000c1e1900 */
[----:B------:R-:W3:Y:S01]  /*00e0*/  LDG.E R11, desc[UR6][R2.64+0x84] ;  /* 0x00008406020b7981 */ /* 0x000ee2000c1e1900 */
[----:B------:R-:W0:Y:S01]  /*00f0*/  S2UR UR5, SR_CgaCtaId ;  /* 0x00000000000579c3 */ /* 0x000e220000008800 */
[----:B------:R-:W-:Y:S01]  /*0100*/  UMOV UR4, 0x400 ;  /* 0x0000040000047882 */ /* 0x000fe20000000000 */
[----:B------:R-:W-:-:S02]  /*0110*/  IMAD R4, R5, 0x40, R0 ;  /* 0x0000004005047824 */ /* 0x000fc400078e0200 */
[----:B------:R-:W-:Y:S01]  /*0120*/  IMAD.MOV.U32 R6, RZ, RZ, RZ ;  /* 0x000000ffff067224 */ /* 0x000fe200078e00ff */
[----:B0-----:R-:W-:-:S06]  /*0130*/  ULEA UR4, UR5, UR4, 0x18 ;  /* 0x0000000405047291 */ /* 0x001fcc000f8ec0ff */
[----:B------:R-:W-:-:S05]  /*0140*/  LEA R4, R4, UR4, 0x2 ;  /* 0x0000000404047c11 */ /* 0x000fca000f8e10ff */
[----:B--2---:R0:W-:Y:S04]  /*0150*/  STS.64 [R4], R8 ;  /* 0x0000000804007388 */ /* 0x0041e80000000a00 */
[----:B---3--:R0:W-:Y:S01]  /*0160*/  STS.64 [R4+0x80], R10 ;  /* 0x0000800a04007388 */ /* 0x0081e20000000a00 */
[----:B------:R-:W-:Y:S06]  /*0170*/  BAR.SYNC.DEFER_BLOCKING 0x0 ;  /* 0x0000000000007b1d */ /* 0x000fec0000010000 */
.L_x_4:
[----:B------:R-:W-:Y:S01]  /*0180*/  IMAD R7, R5, 0x40, R6 ;  /* 0x0000004005077824 */ /* 0x000fe200078e0206 */
[----:B0-----:R-:W-:Y:S01]  /*0190*/  LDS R11, [R4] ;  /* 0x00000000040b7984 */ /* 0x001fe20000000800 */
[C---:B------:R-:W-:Y:S02]  /*01a0*/  IMAD R8, R6.reuse, 0x40, R0 ;  /* 0x0000004006087824 */ /* 0x040fe400078e0200 */
[----:B------:R-:W-:Y:S01]  /*01b0*/  VIADD R6, R6, 0x20 ;  /* 0x0000002006067836 */ /* 0x000fe20000000000 */
[----:B------:R-:W-:Y:S01]  /*01c0*/  LEA R7, R7, UR4, 0x2 ;  /* 0x0000000407077c11 */ /* 0x000fe2000f8e10ff */
[----:B------:R-:W-:Y:S01]  /*01d0*/  LDS R12, [R4+0x4] ;  /* 0x00000400040c7984 */ /* 0x000fe20000000800 */
[----:B------:R-:W-:Y:S02]  /*01e0*/  LEA R8, R8, UR4, 0x2 ;  /* 0x0000000408087c11 */ /* 0x000fe4000f8e10ff */
[----:B------:R-:W-:Y:S01]  /*01f0*/  ISETP.NE.AND P0, PT, R6, 0x40, PT ;  /* 0x000000400600780c */ /* 0x000fe20003f05270 */
[----:B------:R-:W-:Y:S04]  /*0200*/  LDS R9, [R7] ;  /* 0x0000000007097984 */ /* 0x000fe80000000800 */
[----:B------:R-:W0:Y:S02]  /*0210*/  LDS R10, [R8] ;  /* 0x00000000080a7984 */ /* 0x000e240000000800 */
[----:B0-----:R-:W-:-:S05]  /*0220*/  VIADDMNMX R9, R10, R9, R11, PT ;  /* 0x000000090a097246 */ /* 0x001fca000380010b */
[----:B------:R-:W-:Y:S04]  /*0230*/  STS [R4], R9 ;  /* 0x0000000904007388 */ /* 0x000fe80000000800 */
[----:B------:R-:W-:Y:S04]  /*0240*/  LDS R10, [R7] ;  /* 0x00000000070a7984 */ /* 0x000fe80000000800 */
[----:B------:R-:W0:Y:S02]  /*0250*/  LDS R11, [R8+0x4] ;  /* 0x00000400080b7984 */ /* 0x000e240000000800 */
[----:B0-----:R-:W-:-:S02]  /*0260*/  VIADDMNMX R11, R11, R10, R12, PT ;  /* 0x0000000a0b0b7246 */ /* 0x001fc4000380010c */
[----:B------:R-:W-:Y:S04]  /*0270*/  LDS R12, [R4+0x80] ;  /* 0x00008000040c7984 */ /* 0x000fe80000000800 */
[----:B------:R-:W-:Y:S04]  /*0280*/  STS [R4+0x4], R11 ;  /* 0x0000040b04007388 */ /* 0x000fe80000000800 */
[----:B------:R-:W-:Y:S04]  /*0290*/  LDS R10, [R7] ;  /* 0x00000000070a7984 */ /* 0x000fe80000000800 */
[----:B-1----:R-:W0:Y:S02]  /*02a0*/  LDS R13, [R8+0x80] ;  /* 0x00008000080d7984 */ /* 0x002e240000000800 */
[----:B0-----:R-:W-:-:S02]  /*02b0*/  VIADDMNMX R13, R13, R10, R12, PT ;  /* 0x0000000a0d0d7246 */ /* 0x001fc4000380010c */
[----:B------:R-:W-:Y:S04]  /*02c0*/  LDS R12, [R4+0x84] ;  /* 0x00008400040c7984 */ /* 0x000fe80000000800 */
[----:B------:R-:W-:Y:S04]  /*02d0*/  STS [R4+0x80], R13 ;  /* 0x0000800d04007388 */ /* 0x000fe80000000800 */
[----:B------:R-:W-:Y:S04]  /*02e0*/  LDS R9, [R7] ;  /* 0x0000000007097984 */ /* 0x000fe80000000800 */
[----:B------:R-:W0:Y:S02]  /*02f0*/  LDS R10, [R8+0x84] ;  /* 0x00008400080a7984 */ /* 0x000e240000000800 */
[----:B0-----:R-:W-:-:S05]  /*0300*/  VIADDMNMX R9, R10, R9, R12, PT ;  /* 0x000000090a097246 */ /* 0x001fca000380010c */
[----:B------:R-:W-:Y:S01]  /*0310*/  STS [R4+0x84], R9 ;  /* 0x0000840904007388 */ /* 0x000fe20000000800 */
[----:B------:R-:W-:Y:S06]  /*0320*/  BAR.SYNC.DEFER_BLOCKING 0x0 ;  /* 0x0000000000007b1d */ /* 0x000fec0000010000 */
[----:B------:R-:W-:Y:S04]  /*0330*/  LDS R10, [R7+0x4] ;  /* 0x00000400070a7984 */ /* 0x000fe80000000800 */
[----:B------:R-:W-:Y:S04]  /*0340*/  LDS R11, [R8+0x100] ;  /* 0x00010000080b7984 */ /* 0x000fe80000000800 */
[----:B------:R-:W0:Y:S02]  /*0350*/  LDS R12, [R4] ;  /* 0x00000000040c7984 */ /* 0x000e240000000800 */
[----:B0-----:R-:W-:-:S02]  /*0360*/  VIADDMNMX R11, R11, R10, R12, PT ;  /* 0x0000000a0b0b7246 */ /* 0x001fc4000380010c */
[----:B------:R-:W-:Y:S04]  /*0370*/  LDS R12, [R4+0x4] ;  /* 0x00000400040c7984 */ /* 0x000fe80000000800 */
[----:B------:R-:W-:Y:S04]  /*0380*/  STS [R4], R11 ;  /* 0x0000000b04007388 */ /* 0x000fe80000000800 */
[----:B------:R-:W0:Y:S02]  /*0390*/  LDS R13, [R8+0x104] ;  /* 0x00010400080d7984 */ /* 0x000e240000000800 */
[----:B0-----:R-:W-:-:S02]  /*03a0*/  VIADDMNMX R13, R13, R10, R12, PT ;  /* 0x0000000a0d0d7246 */ /* 0x001fc4000380010c */
[----:B------:R-:W-:Y:S04]  /*03b0*/  LDS R12, [R4+0x80] ;  /* 0x00008000040c7984 */ /* 0x000fe80000000800 */
[----:B------:R-:W-:Y:S04]  /*03c0*/  STS [R4+0x4], R13 ;  /* 0x0000040d04007388 */ /* 0x000fe80000000800 */
[----:B------:R-:W-:Y:S04]  /*03d0*/  LDS R9, [R7+0x4] ;  /* 0x0000040007097984 */ /* 0x000fe80000000800 */
[----:B------:R-:W0:Y:S02]  /*03e0*/  LDS R10, [R8+0x180] ;  /* 0x00018000080a7984 */ /* 0x000e240000000800 */
[----:B0-----:R-:W-:-:S02]  /*03f0*/  VIADDMNMX R9, R10, R9, R12, PT ;  /* 0x000000090a097246 */ /* 0x001fc4000380010c */
[----:B------:R-:W-:Y:S04]  /*0400*/  LDS R12, [R4+0x84] ;  /* 0x00008400040c7984 */ /* 0x000fe80000000800 */
[----:B------:R-:W-:Y:S04]  /*0410*/  STS [R4+0x80], R9 ;  /* 0x0000800904007388 */ /* 0x000fe80000000800 */
[----:B------:R-:W-:Y:S04]  /*0420*/  LDS R10, [R7+0x4] ;  /* 0x00000400070a7984 */ /* 0x000fe80000000800 */
        /* <DEDUP_REMOVED lines=10> */
[----:B------:R-:W-:Y:S04]  /*04d0*/  LDS R9, [R7+0x8] ;  /* 0x0000080007097984 */ /* 0x000fe80000000800 */
        /* <DEDUP_REMOVED lines=606> */
[----:B------:R1:W-:Y:S01]  /*2ac0*/  STS [R4+0x84], R13 ;  /* 0x0000840d04007388 */ /* 0x0003e20000000800 */
[----:B------:R-:W-:Y:S06]  /*2ad0*/  BAR.SYNC.DEFER_BLOCKING 0x0 ;  /* 0x0000000000007b1d */ /* 0x000fec0000010000 */
[----:B------:R-:W-:Y:S05]  /*2ae0*/  @P0 BRA `(.L_x_4) ;  /* 0xffffffd400a40947 */ /* 0x000fea000383ffff */
[----:B------:R-:W0:Y:S04]  /*2af0*/  LDS.64 R6, [R4] ;  /* 0x0000000004067984 */ /* 0x000e280000000a00 */
[----:B------:R-:W2:Y:S04]  /*2b00*/  LDS.64 R8, [R4+0x80] ;  /* 0x0000800004087984 */ /* 0x000ea80000000a00 */
[----:B0-----:R-:W-:Y:S04]  /*2b10*/  STG.E desc[UR6][R2.64], R6 ;  /* 0x0000000602007986 */ /* 0x001fe8000c101906 */
[----:B------:R-:W-:Y:S04]  /*2b20*/  STG.E desc[UR6][R2.64+0x4], R7 ;  /* 0x0000040702007986 */ /* 0x000fe8000c101906 */
[----:B--2---:R-:W-:Y:S04]  /*2b30*/  STG.E desc[UR6][R2.64+0x80], R8 ;  /* 0x0000800802007986 */ /* 0x004fe8000c101906 */
[----:B------:R-:W-:Y:S01]  /*2b40*/  STG.E desc[UR6][R2.64+0x84], R9 ;  /* 0x0000840902007986 */ /* 0x000fe2000c101906 */
[----:B------:R-:W-:Y:S05]  /*2b50*/  EXIT ;  /* 0x000000000000794d */ /* 0x000fea0003800000 */
.L_x_5:
        /* <DEDUP_REMOVED lines=10> */
.L_x_8:


//--------------------- .nv.shared._Z6phase3Piii  --------------------------
	.section	.nv.shared._Z6phase3Piii,"aw",@nobits
	.sectionflags	@""
	.align	4
.nv.shared._Z6phase3Piii:
	.zero		50176


//--------------------- .nv.shared.reserved.0     --------------------------
	.section	.nv.shared.reserved.0,"aw",@nobits
	.weak		__nv_reservedSMEM_offset_0_alias
	.size		__nv_reservedSMEM_offset_0_alias, 0, 64
	.other		__nv_reservedSMEM_offset_0_alias,@"STO_CUDA_RESERVED_SHARED STV_DEFAULT"
__nv_reservedSMEM_offset_0_alias:
	.zero		0
	.zero		64


//--------------------- .nv.shared._Z6phase2Piii  --------------------------
	.section	.nv.shared._Z6phase2Piii,"aw",@nobits
	.sectionflags	@""
	.align	4
.nv.shared._Z6phase2Piii:
	.zero		50176


//--------------------- .nv.shared._Z6phase1Piii  --------------------------
	.section	.nv.shared._Z6phase1Piii,"aw",@nobits
	.sectionflags	@""
	.align	4
.nv.shared._Z6phase1Piii:
	.zero		17408


//--------------------- .nv.constant0._Z6phase3Piii --------------------------
	.section	.nv.constant0._Z6phase3Piii,"a",@progbits
	.sectionflags	@""
	.align	4
.nv.constant0._Z6phase3Piii:
	.zero		912


//--------------------- .nv.constant0._Z6phase2Piii --------------------------
	.section	.nv.constant0._Z6phase2Piii,"a",@progbits
	.sectionflags	@""
	.align	4
.nv.constant0._Z6phase2Piii:
	.zero		912


//--------------------- .nv.constant0._Z6phase1Piii --------------------------
	.section	.nv.constant0._Z6phase1Piii,"a",@progbits
	.sectionflags	@""
	.align	4
.nv.constant0._Z6phase1Piii:
	.zero		912


//--------------------- SYMBOLS --------------------------

	.type		.nv.reservedSmem.offset0,@object
	.size		.nv.reservedSmem.offset0,0x4
	.type		.nv.reservedSmem.cap,@object
	.size		.nv.reservedSmem.cap,0x4
